//
// Generated by NVIDIA NVVM Compiler
//
// Compiler Build ID: CL-36424714
// Cuda compilation tools, release 13.0, V13.0.88
// Based on NVVM 20.0.0
//

.version 9.0
.target sm_100
.address_size 64

	// .globl	_Z6im2colPfPiS_PjS0_iiiiiiiii
// _ZZ12sparsematmulPfS_PjiS_iiiE11image_mat_s has been demoted
// _ZZ12sparsematmulPfS_PjiS_iiiE12kernel_mat_s has been demoted

.visible .entry _Z6im2colPfPiS_PjS0_iiiiiiiii(
	.param .u64 .ptr .align 1 _Z6im2colPfPiS_PjS0_iiiiiiiii_param_0,
	.param .u64 .ptr .align 1 _Z6im2colPfPiS_PjS0_iiiiiiiii_param_1,
	.param .u64 .ptr .align 1 _Z6im2colPfPiS_PjS0_iiiiiiiii_param_2,
	.param .u64 .ptr .align 1 _Z6im2colPfPiS_PjS0_iiiiiiiii_param_3,
	.param .u64 .ptr .align 1 _Z6im2colPfPiS_PjS0_iiiiiiiii_param_4,
	.param .u32 _Z6im2colPfPiS_PjS0_iiiiiiiii_param_5,
	.param .u32 _Z6im2colPfPiS_PjS0_iiiiiiiii_param_6,
	.param .u32 _Z6im2colPfPiS_PjS0_iiiiiiiii_param_7,
	.param .u32 _Z6im2colPfPiS_PjS0_iiiiiiiii_param_8,
	.param .u32 _Z6im2colPfPiS_PjS0_iiiiiiiii_param_9,
	.param .u32 _Z6im2colPfPiS_PjS0_iiiiiiiii_param_10,
	.param .u32 _Z6im2colPfPiS_PjS0_iiiiiiiii_param_11,
	.param .u32 _Z6im2colPfPiS_PjS0_iiiiiiiii_param_12,
	.param .u32 _Z6im2colPfPiS_PjS0_iiiiiiiii_param_13
)
{
	.reg .pred 	%p<35>;
	.reg .b32 	%r<175>;
	.reg .b32 	%f<61>;
	.reg .b64 	%rd<61>;

	ld.param.u64 	%rd11, [_Z6im2colPfPiS_PjS0_iiiiiiiii_param_0];
	ld.param.u64 	%rd12, [_Z6im2colPfPiS_PjS0_iiiiiiiii_param_1];
	ld.param.u64 	%rd13, [_Z6im2colPfPiS_PjS0_iiiiiiiii_param_2];
	ld.param.u64 	%rd9, [_Z6im2colPfPiS_PjS0_iiiiiiiii_param_3];
	ld.param.u32 	%r73, [_Z6im2colPfPiS_PjS0_iiiiiiiii_param_5];
	ld.param.u32 	%r67, [_Z6im2colPfPiS_PjS0_iiiiiiiii_param_7];
	ld.param.u32 	%r68, [_Z6im2colPfPiS_PjS0_iiiiiiiii_param_8];
	ld.param.u32 	%r69, [_Z6im2colPfPiS_PjS0_iiiiiiiii_param_9];
	ld.param.u32 	%r70, [_Z6im2colPfPiS_PjS0_iiiiiiiii_param_11];
	ld.param.u32 	%r71, [_Z6im2colPfPiS_PjS0_iiiiiiiii_param_12];
	ld.param.u32 	%r72, [_Z6im2colPfPiS_PjS0_iiiiiiiii_param_13];
	cvta.to.global.u64 	%rd1, %rd13;
	cvta.to.global.u64 	%rd2, %rd11;
	cvta.to.global.u64 	%rd3, %rd12;
	mov.u32 	%r74, %tid.x;
	mov.u32 	%r1, %tid.y;
	mov.u32 	%r75, %tid.z;
	mov.u32 	%r76, %ctaid.x;
	mov.u32 	%r77, %ctaid.y;
	mov.u32 	%r78, %ctaid.z;
	mov.u32 	%r79, %ntid.x;
	mad.lo.s32 	%r2, %r76, %r79, %r74;
	mov.u32 	%r80, %ntid.y;
	mul.lo.s32 	%r3, %r77, %r80;
	add.s32 	%r4, %r3, %r1;
	mov.u32 	%r81, %ntid.z;
	mad.lo.s32 	%r5, %r78, %r81, %r75;
	setp.ge.s32 	%p1, %r5, %r73;
	@%p1 bra 	$L__BB0_56;
	sub.s32 	%r82, %r67, %r70;
	setp.gt.s32 	%p2, %r2, %r82;
	sub.s32 	%r83, %r68, %r71;
	setp.gt.s32 	%p3, %r4, %r83;
	or.pred  	%p4, %p2, %p3;
	@%p4 bra 	$L__BB0_56;
	add.s32 	%r84, %r70, -1;
	shr.u32 	%r85, %r84, 31;
	add.s32 	%r86, %r84, %r85;
	shr.s32 	%r6, %r86, 1;
	add.s32 	%r7, %r6, %r2;
	add.s32 	%r87, %r71, -1;
	shr.u32 	%r88, %r87, 31;
	add.s32 	%r89, %r87, %r88;
	shr.s32 	%r8, %r89, 1;
	add.s32 	%r9, %r8, %r4;
	sub.s32 	%r90, 1, %r70;
	shr.u32 	%r91, %r90, 31;
	add.s32 	%r92, %r90, %r91;
	shr.s32 	%r157, %r92, 1;
	setp.gt.s32 	%p5, %r157, %r6;
	@%p5 bra 	$L__BB0_56;
	sub.s32 	%r93, 1, %r71;
	shr.u32 	%r94, %r93, 31;
	add.s32 	%r95, %r93, %r94;
	shr.s32 	%r11, %r95, 1;
	setp.gt.s32 	%p6, %r11, %r8;
	@%p6 bra 	$L__BB0_56;
	max.s32 	%r12, %r157, %r6;
	div.s32 	%r96, %r67, %r72;
	mul.lo.s32 	%r97, %r96, %r5;
	div.s32 	%r13, %r68, %r72;
	mul.lo.s32 	%r14, %r97, %r13;
	mov.u32 	%r155, %r157;
$L__BB0_5:
	add.s32 	%r98, %r155, %r7;
	div.s32 	%r99, %r98, %r72;
	mad.lo.s32 	%r16, %r13, %r99, %r14;
	mov.u32 	%r156, %r11;
	bra.uni 	$L__BB0_7;
$L__BB0_6:
	add.s32 	%r17, %r156, 1;
	setp.eq.s32 	%p8, %r156, %r8;
	mov.u32 	%r156, %r17;
	@%p8 bra 	$L__BB0_57;
$L__BB0_7:
	add.s32 	%r100, %r156, %r9;
	div.s32 	%r101, %r100, %r72;
	add.s32 	%r102, %r101, %r16;
	mul.wide.s32 	%rd14, %r102, 4;
	add.s64 	%rd15, %rd3, %rd14;
	ld.global.u32 	%r103, [%rd15];
	setp.eq.s32 	%p7, %r103, 1;
	@%p7 bra 	$L__BB0_8;
	bra.uni 	$L__BB0_6;
$L__BB0_8:
	cvta.to.global.u64 	%rd16, %rd9;
	atom.global.add.u32 	%r20, [%rd16], 1;
	mul.lo.s32 	%r104, %r70, %r69;
	mul.lo.s32 	%r105, %r104, %r71;
	mul.lo.s32 	%r21, %r105, %r20;
	setp.lt.s32 	%p10, %r69, 1;
	@%p10 bra 	$L__BB0_55;
	and.b32  	%r22, %r69, 7;
	and.b32  	%r23, %r69, 3;
	and.b32  	%r24, %r69, 2147483640;
	and.b32  	%r25, %r69, 1;
	neg.s32 	%r26, %r24;
	add.s64 	%rd4, %rd2, 16;
	add.s32 	%r107, %r1, %r8;
	add.s32 	%r27, %r107, %r3;
	mul.lo.s32 	%r28, %r67, %r5;
	mov.b32 	%r174, 0;
$L__BB0_10:
	add.s32 	%r108, %r157, %r7;
	add.s32 	%r109, %r108, %r28;
	mul.lo.s32 	%r31, %r109, %r68;
	div.s32 	%r110, %r108, %r72;
	mad.lo.s32 	%r32, %r110, %r13, %r14;
	add.s32 	%r117, %r27, %r31;
	mov.u32 	%r159, %r11;
$L__BB0_11:
	mov.u32 	%r33, %r159;
	setp.lt.u32 	%p11, %r69, 8;
	add.s32 	%r113, %r33, %r9;
	div.s32 	%r114, %r113, %r72;
	add.s32 	%r115, %r32, %r114;
	mul.wide.s32 	%rd17, %r115, 4;
	add.s64 	%rd5, %rd3, %rd17;
	add.s32 	%r116, %r31, %r113;
	mul.lo.s32 	%r35, %r116, %r69;
	mov.b32 	%r169, 0;
	@%p11 bra 	$L__BB0_31;
	add.s32 	%r163, %r21, %r174;
	add.s32 	%r118, %r117, %r33;
	mul.lo.s32 	%r162, %r69, %r118;
	add.s32 	%r161, %r174, 3;
	mov.u32 	%r164, %r26;
$L__BB0_13:
	.pragma "nounroll";
	mul.wide.s32 	%rd18, %r162, 4;
	add.s64 	%rd6, %rd4, %rd18;
	ld.global.u32 	%r119, [%rd5];
	setp.eq.s32 	%p12, %r119, 0;
	mov.f32 	%f46, 0f00000000;
	@%p12 bra 	$L__BB0_15;
	ld.global.f32 	%f46, [%rd6+-16];
$L__BB0_15:
	mul.wide.u32 	%rd19, %r163, 4;
	add.s64 	%rd20, %rd1, %rd19;
	st.global.f32 	[%rd20], %f46;
	ld.global.u32 	%r120, [%rd5];
	setp.eq.s32 	%p13, %r120, 0;
	mov.f32 	%f47, 0f00000000;
	@%p13 bra 	$L__BB0_17;
	ld.global.f32 	%f47, [%rd6+-12];
$L__BB0_17:
	add.s32 	%r121, %r163, 1;
	mul.wide.u32 	%rd21, %r121, 4;
	add.s64 	%rd22, %rd1, %rd21;
	st.global.f32 	[%rd22], %f47;
	ld.global.u32 	%r122, [%rd5];
	setp.eq.s32 	%p14, %r122, 0;
	mov.f32 	%f48, 0f00000000;
	@%p14 bra 	$L__BB0_19;
	ld.global.f32 	%f48, [%rd6+-8];
$L__BB0_19:
	add.s32 	%r123, %r163, 2;
	mul.wide.u32 	%rd23, %r123, 4;
	add.s64 	%rd24, %rd1, %rd23;
	st.global.f32 	[%rd24], %f48;
	ld.global.u32 	%r124, [%rd5];
	setp.eq.s32 	%p15, %r124, 0;
	mov.f32 	%f49, 0f00000000;
	@%p15 bra 	$L__BB0_21;
	ld.global.f32 	%f49, [%rd6+-4];
$L__BB0_21:
	add.s32 	%r125, %r163, 3;
	mul.wide.u32 	%rd25, %r125, 4;
	add.s64 	%rd26, %rd1, %rd25;
	st.global.f32 	[%rd26], %f49;
	ld.global.u32 	%r126, [%rd5];
	setp.eq.s32 	%p16, %r126, 0;
	mov.f32 	%f50, 0f00000000;
	@%p16 bra 	$L__BB0_23;
	ld.global.f32 	%f50, [%rd6];
$L__BB0_23:
	add.s32 	%r127, %r163, 4;
	mul.wide.u32 	%rd27, %r127, 4;
	add.s64 	%rd28, %rd1, %rd27;
	st.global.f32 	[%rd28], %f50;
	ld.global.u32 	%r128, [%rd5];
	setp.eq.s32 	%p17, %r128, 0;
	mov.f32 	%f51, 0f00000000;
	@%p17 bra 	$L__BB0_25;
	ld.global.f32 	%f51, [%rd6+4];
$L__BB0_25:
	add.s32 	%r129, %r163, 5;
	mul.wide.u32 	%rd29, %r129, 4;
	add.s64 	%rd30, %rd1, %rd29;
	st.global.f32 	[%rd30], %f51;
	ld.global.u32 	%r130, [%rd5];
	setp.eq.s32 	%p18, %r130, 0;
	mov.f32 	%f52, 0f00000000;
	@%p18 bra 	$L__BB0_27;
	ld.global.f32 	%f52, [%rd6+8];
$L__BB0_27:
	add.s32 	%r131, %r163, 6;
	mul.wide.u32 	%rd31, %r131, 4;
	add.s64 	%rd32, %rd1, %rd31;
	st.global.f32 	[%rd32], %f52;
	ld.global.u32 	%r132, [%rd5];
	setp.eq.s32 	%p19, %r132, 0;
	mov.f32 	%f53, 0f00000000;
	@%p19 bra 	$L__BB0_29;
	ld.global.f32 	%f53, [%rd6+12];
$L__BB0_29:
	add.s32 	%r133, %r163, 7;
	mul.wide.u32 	%rd33, %r133, 4;
	add.s64 	%rd34, %rd1, %rd33;
	st.global.f32 	[%rd34], %f53;
	add.s32 	%r164, %r164, 8;
	add.s32 	%r163, %r163, 8;
	add.s32 	%r162, %r162, 8;
	add.s32 	%r161, %r161, 8;
	setp.ne.s32 	%p20, %r164, 0;
	@%p20 bra 	$L__BB0_13;
	add.s32 	%r174, %r161, -3;
	mov.u32 	%r169, %r24;
$L__BB0_31:
	setp.eq.s32 	%p21, %r22, 0;
	@%p21 bra 	$L__BB0_53;
	add.s32 	%r135, %r22, -1;
	setp.lt.u32 	%p22, %r135, 3;
	@%p22 bra 	$L__BB0_42;
	ld.global.u32 	%r136, [%rd5];
	setp.eq.s32 	%p23, %r136, 0;
	add.s32 	%r137, %r169, %r35;
	mul.wide.s32 	%rd35, %r137, 4;
	add.s64 	%rd7, %rd2, %rd35;
	mov.f32 	%f54, 0f00000000;
	@%p23 bra 	$L__BB0_35;
	ld.global.f32 	%f54, [%rd7];
$L__BB0_35:
	add.s32 	%r51, %r174, %r21;
	mul.wide.u32 	%rd36, %r51, 4;
	add.s64 	%rd37, %rd1, %rd36;
	st.global.f32 	[%rd37], %f54;
	ld.global.u32 	%r138, [%rd5];
	setp.eq.s32 	%p24, %r138, 0;
	mov.f32 	%f55, 0f00000000;
	@%p24 bra 	$L__BB0_37;
	ld.global.f32 	%f55, [%rd7+4];
$L__BB0_37:
	add.s32 	%r139, %r51, 1;
	mul.wide.u32 	%rd38, %r139, 4;
	add.s64 	%rd39, %rd1, %rd38;
	st.global.f32 	[%rd39], %f55;
	ld.global.u32 	%r140, [%rd5];
	setp.eq.s32 	%p25, %r140, 0;
	mov.f32 	%f56, 0f00000000;
	@%p25 bra 	$L__BB0_39;
	ld.global.f32 	%f56, [%rd7+8];
$L__BB0_39:
	add.s32 	%r141, %r51, 2;
	mul.wide.u32 	%rd40, %r141, 4;
	add.s64 	%rd41, %rd1, %rd40;
	st.global.f32 	[%rd41], %f56;
	ld.global.u32 	%r142, [%rd5];
	setp.eq.s32 	%p26, %r142, 0;
	mov.f32 	%f57, 0f00000000;
	@%p26 bra 	$L__BB0_41;
	ld.global.f32 	%f57, [%rd7+12];
$L__BB0_41:
	add.s32 	%r143, %r51, 3;
	mul.wide.u32 	%rd42, %r143, 4;
	add.s64 	%rd43, %rd1, %rd42;
	st.global.f32 	[%rd43], %f57;
	add.s32 	%r174, %r174, 4;
	add.s32 	%r169, %r169, 4;
$L__BB0_42:
	setp.eq.s32 	%p27, %r23, 0;
	@%p27 bra 	$L__BB0_53;
	setp.eq.s32 	%p28, %r23, 1;
	@%p28 bra 	$L__BB0_49;
	ld.global.u32 	%r145, [%rd5];
	setp.eq.s32 	%p29, %r145, 0;
	add.s32 	%r146, %r169, %r35;
	mul.wide.s32 	%rd44, %r146, 4;
	add.s64 	%rd8, %rd2, %rd44;
	mov.f32 	%f58, 0f00000000;
	@%p29 bra 	$L__BB0_46;
	ld.global.f32 	%f58, [%rd8];
$L__BB0_46:
	add.s32 	%r57, %r174, %r21;
	mul.wide.u32 	%rd45, %r57, 4;
	add.s64 	%rd46, %rd1, %rd45;
	st.global.f32 	[%rd46], %f58;
	ld.global.u32 	%r147, [%rd5];
	setp.eq.s32 	%p30, %r147, 0;
	mov.f32 	%f59, 0f00000000;
	@%p30 bra 	$L__BB0_48;
	ld.global.f32 	%f59, [%rd8+4];
$L__BB0_48:
	add.s32 	%r148, %r57, 1;
	mul.wide.u32 	%rd47, %r148, 4;
	add.s64 	%rd48, %rd1, %rd47;
	st.global.f32 	[%rd48], %f59;
	add.s32 	%r174, %r174, 2;
	add.s32 	%r169, %r169, 2;
$L__BB0_49:
	setp.eq.s32 	%p31, %r25, 0;
	@%p31 bra 	$L__BB0_53;
	ld.global.u32 	%r149, [%rd5];
	setp.eq.s32 	%p32, %r149, 0;
	mov.f32 	%f60, 0f00000000;
	@%p32 bra 	$L__BB0_52;
	add.s32 	%r150, %r169, %r35;
	mul.wide.s32 	%rd49, %r150, 4;
	add.s64 	%rd50, %rd2, %rd49;
	ld.global.f32 	%f60, [%rd50];
$L__BB0_52:
	add.s32 	%r151, %r174, %r21;
	mul.wide.u32 	%rd51, %r151, 4;
	add.s64 	%rd52, %rd1, %rd51;
	st.global.f32 	[%rd52], %f60;
	add.s32 	%r174, %r174, 1;
$L__BB0_53:
	add.s32 	%r159, %r33, 1;
	setp.ne.s32 	%p33, %r33, %r8;
	@%p33 bra 	$L__BB0_11;
	add.s32 	%r66, %r157, 1;
	setp.ne.s32 	%p34, %r157, %r12;
	mov.u32 	%r157, %r66;
	@%p34 bra 	$L__BB0_10;
$L__BB0_55:
	ld.param.u64 	%rd60, [_Z6im2colPfPiS_PjS0_iiiiiiiii_param_4];
	cvta.to.global.u64 	%rd53, %rd60;
	mul.lo.s32 	%r152, %r20, 3;
	mul.wide.u32 	%rd54, %r152, 4;
	add.s64 	%rd55, %rd53, %rd54;
	st.global.u32 	[%rd55], %r2;
	add.s32 	%r153, %r152, 1;
	mul.wide.u32 	%rd56, %r153, 4;
	add.s64 	%rd57, %rd53, %rd56;
	st.global.u32 	[%rd57], %r4;
	add.s32 	%r154, %r152, 2;
	mul.wide.u32 	%rd58, %r154, 4;
	add.s64 	%rd59, %rd53, %rd58;
	st.global.u32 	[%rd59], %r5;
$L__BB0_56:
	ret;
$L__BB0_57:
	add.s32 	%r19, %r155, 1;
	setp.eq.s32 	%p9, %r155, %r12;
	mov.u32 	%r155, %r19;
	@%p9 bra 	$L__BB0_56;
	bra.uni 	$L__BB0_5;

}
	// .globl	_Z6col2imPfPiPjS_iiiii
.visible .entry _Z6col2imPfPiPjS_iiiii(
	.param .u64 .ptr .align 1 _Z6col2imPfPiPjS_iiiii_param_0,
	.param .u64 .ptr .align 1 _Z6col2imPfPiPjS_iiiii_param_1,
	.param .u64 .ptr .align 1 _Z6col2imPfPiPjS_iiiii_param_2,
	.param .u64 .ptr .align 1 _Z6col2imPfPiPjS_iiiii_param_3,
	.param .u32 _Z6col2imPfPiPjS_iiiii_param_4,
	.param .u32 _Z6col2imPfPiPjS_iiiii_param_5,
	.param .u32 _Z6col2imPfPiPjS_iiiii_param_6,
	.param .u32 _Z6col2imPfPiPjS_iiiii_param_7,
	.param .u32 _Z6col2imPfPiPjS_iiiii_param_8
)
{
	.reg .pred 	%p<4>;
	.reg .b32 	%r<37>;
	.reg .b32 	%f<2>;
	.reg .b64 	%rd<15>;

	ld.param.u64 	%rd5, [_Z6col2imPfPiPjS_iiiii_param_0];
	ld.param.u64 	%rd6, [_Z6col2imPfPiPjS_iiiii_param_1];
	ld.param.u64 	%rd8, [_Z6col2imPfPiPjS_iiiii_param_2];
	ld.param.u64 	%rd7, [_Z6col2imPfPiPjS_iiiii_param_3];
	ld.param.u32 	%r13, [_Z6col2imPfPiPjS_iiiii_param_4];
	ld.param.u32 	%r14, [_Z6col2imPfPiPjS_iiiii_param_5];
	ld.param.u32 	%r15, [_Z6col2imPfPiPjS_iiiii_param_6];
	ld.param.u32 	%r16, [_Z6col2imPfPiPjS_iiiii_param_7];
	ld.param.u32 	%r17, [_Z6col2imPfPiPjS_iiiii_param_8];
	cvta.to.global.u64 	%rd1, %rd8;
	mov.u32 	%r18, %tid.x;
	mov.u32 	%r19, %tid.y;
	mov.u32 	%r20, %ctaid.x;
	mov.u32 	%r21, %ctaid.y;
	mov.u32 	%r22, %ntid.x;
	mad.lo.s32 	%r1, %r20, %r22, %r18;
	mov.u32 	%r2, %ntid.y;
	mad.lo.s32 	%r35, %r21, %r2, %r19;
	ld.global.u32 	%r36, [%rd1];
	setp.ge.u32 	%p1, %r35, %r36;
	@%p1 bra 	$L__BB1_5;
	sub.s32 	%r23, %r13, %r16;
	add.s32 	%r5, %r23, 1;
	sub.s32 	%r24, %r14, %r17;
	add.s32 	%r6, %r24, 1;
	mov.u32 	%r25, %nctaid.y;
	mul.lo.s32 	%r7, %r2, %r25;
	cvta.to.global.u64 	%rd2, %rd5;
	cvta.to.global.u64 	%rd3, %rd6;
	cvta.to.global.u64 	%rd4, %rd7;
$L__BB1_2:
	setp.ge.s32 	%p2, %r1, %r15;
	@%p2 bra 	$L__BB1_4;
	mad.lo.s32 	%r26, %r35, %r15, %r1;
	mul.wide.s32 	%rd9, %r26, 4;
	add.s64 	%rd10, %rd2, %rd9;
	ld.global.f32 	%f1, [%rd10];
	mul.lo.s32 	%r27, %r35, 3;
	mul.wide.u32 	%rd11, %r27, 4;
	add.s64 	%rd12, %rd3, %rd11;
	ld.global.u32 	%r28, [%rd12+8];
	ld.global.u32 	%r29, [%rd12];
	ld.global.u32 	%r30, [%rd12+4];
	mad.lo.s32 	%r31, %r28, %r5, %r29;
	mad.lo.s32 	%r32, %r31, %r6, %r30;
	mad.lo.s32 	%r33, %r32, %r15, %r1;
	mul.wide.s32 	%rd13, %r33, 4;
	add.s64 	%rd14, %rd4, %rd13;
	st.global.f32 	[%rd14], %f1;
	ld.global.u32 	%r36, [%rd1];
$L__BB1_4:
	add.s32 	%r35, %r35, %r7;
	setp.lt.u32 	%p3, %r35, %r36;
	@%p3 bra 	$L__BB1_2;
$L__BB1_5:
	ret;

}
	// .globl	_Z12sparsematmulPfS_PjiS_iii
.visible .entry _Z12sparsematmulPfS_PjiS_iii(
	.param .u64 .ptr .align 1 _Z12sparsematmulPfS_PjiS_iii_param_0,
	.param .u64 .ptr .align 1 _Z12sparsematmulPfS_PjiS_iii_param_1,
	.param .u64 .ptr .align 1 _Z12sparsematmulPfS_PjiS_iii_param_2,
	.param .u32 _Z12sparsematmulPfS_PjiS_iii_param_3,
	.param .u64 .ptr .align 1 _Z12sparsematmulPfS_PjiS_iii_param_4,
	.param .u32 _Z12sparsematmulPfS_PjiS_iii_param_5,
	.param .u32 _Z12sparsematmulPfS_PjiS_iii_param_6,
	.param .u32 _Z12sparsematmulPfS_PjiS_iii_param_7
)
{
	.reg .pred 	%p<11>;
	.reg .b32 	%r<48>;
	.reg .b32 	%f<57>;
	.reg .b64 	%rd<15>;
	// demoted variable
	.shared .align 4 .b8 _ZZ12sparsematmulPfS_PjiS_iiiE11image_mat_s[1024];
	// demoted variable
	.shared .align 4 .b8 _ZZ12sparsematmulPfS_PjiS_iiiE12kernel_mat_s[1024];
	ld.param.u64 	%rd4, [_Z12sparsematmulPfS_PjiS_iii_param_0];
	ld.param.u64 	%rd5, [_Z12sparsematmulPfS_PjiS_iii_param_1];
	ld.param.u64 	%rd7, [_Z12sparsematmulPfS_PjiS_iii_param_2];
	ld.param.u32 	%r24, [_Z12sparsematmulPfS_PjiS_iii_param_3];
	ld.param.u64 	%rd6, [_Z12sparsematmulPfS_PjiS_iii_param_4];
	ld.param.u32 	%r25, [_Z12sparsematmulPfS_PjiS_iii_param_5];
	ld.param.u32 	%r26, [_Z12sparsematmulPfS_PjiS_iii_param_6];
	ld.param.u32 	%r27, [_Z12sparsematmulPfS_PjiS_iii_param_7];
	cvta.to.global.u64 	%rd1, %rd7;
	mov.u32 	%r43, %tid.x;
	mov.u32 	%r45, %tid.y;
	mov.u32 	%r28, %ctaid.y;
	mov.u32 	%r29, %ntid.y;
	mad.lo.s32 	%r3, %r28, %r29, %r45;
	mov.u32 	%r30, %ctaid.x;
	mov.u32 	%r31, %ntid.x;
	mad.lo.s32 	%r4, %r30, %r31, %r43;
	mul.lo.s32 	%r32, %r26, %r25;
	mul.lo.s32 	%r5, %r32, %r27;
	setp.lt.s32 	%p1, %r5, 1;
	mov.f32 	%f56, 0f00000000;
	@%p1 bra 	$L__BB2_8;
	add.s32 	%r33, %r5, 15;
	shr.u32 	%r34, %r33, 4;
	shl.b32 	%r35, %r45, 6;
	mov.u32 	%r36, _ZZ12sparsematmulPfS_PjiS_iiiE11image_mat_s;
	add.s32 	%r6, %r36, %r35;
	shl.b32 	%r37, %r43, 2;
	add.s32 	%r7, %r6, %r37;
	mov.u32 	%r38, _ZZ12sparsematmulPfS_PjiS_iiiE12kernel_mat_s;
	add.s32 	%r9, %r38, %r37;
	add.s32 	%r8, %r9, %r35;
	neg.s32 	%r47, %r34;
	mad.lo.s32 	%r46, %r45, %r24, %r4;
	shl.b32 	%r12, %r24, 4;
	mad.lo.s32 	%r44, %r5, %r3, %r43;
	cvta.to.global.u64 	%rd2, %rd4;
	cvta.to.global.u64 	%rd3, %rd5;
	mov.f32 	%f56, 0f00000000;
$L__BB2_2:
	ld.global.u32 	%r39, [%rd1];
	setp.ge.u32 	%p2, %r3, %r39;
	@%p2 bra 	$L__BB2_5;
	setp.ge.s32 	%p3, %r43, %r5;
	@%p3 bra 	$L__BB2_5;
	mul.wide.s32 	%rd8, %r44, 4;
	add.s64 	%rd9, %rd2, %rd8;
	ld.global.f32 	%f6, [%rd9];
	st.shared.f32 	[%r7], %f6;
$L__BB2_5:
	setp.ge.s32 	%p4, %r4, %r24;
	setp.ge.s32 	%p5, %r45, %r5;
	or.pred  	%p6, %p4, %p5;
	@%p6 bra 	$L__BB2_7;
	mul.wide.s32 	%rd10, %r46, 4;
	add.s64 	%rd11, %rd3, %rd10;
	ld.global.f32 	%f7, [%rd11];
	st.shared.f32 	[%r8], %f7;
$L__BB2_7:
	bar.sync 	0;
	ld.shared.f32 	%f8, [%r6];
	ld.shared.f32 	%f9, [%r9];
	fma.rn.f32 	%f10, %f8, %f9, %f56;
	ld.shared.f32 	%f11, [%r6+4];
	ld.shared.f32 	%f12, [%r9+64];
	fma.rn.f32 	%f13, %f11, %f12, %f10;
	ld.shared.f32 	%f14, [%r6+8];
	ld.shared.f32 	%f15, [%r9+128];
	fma.rn.f32 	%f16, %f14, %f15, %f13;
	ld.shared.f32 	%f17, [%r6+12];
	ld.shared.f32 	%f18, [%r9+192];
	fma.rn.f32 	%f19, %f17, %f18, %f16;
	ld.shared.f32 	%f20, [%r6+16];
	ld.shared.f32 	%f21, [%r9+256];
	fma.rn.f32 	%f22, %f20, %f21, %f19;
	ld.shared.f32 	%f23, [%r6+20];
	ld.shared.f32 	%f24, [%r9+320];
	fma.rn.f32 	%f25, %f23, %f24, %f22;
	ld.shared.f32 	%f26, [%r6+24];
	ld.shared.f32 	%f27, [%r9+384];
	fma.rn.f32 	%f28, %f26, %f27, %f25;
	ld.shared.f32 	%f29, [%r6+28];
	ld.shared.f32 	%f30, [%r9+448];
	fma.rn.f32 	%f31, %f29, %f30, %f28;
	ld.shared.f32 	%f32, [%r6+32];
	ld.shared.f32 	%f33, [%r9+512];
	fma.rn.f32 	%f34, %f32, %f33, %f31;
	ld.shared.f32 	%f35, [%r6+36];
	ld.shared.f32 	%f36, [%r9+576];
	fma.rn.f32 	%f37, %f35, %f36, %f34;
	ld.shared.f32 	%f38, [%r6+40];
	ld.shared.f32 	%f39, [%r9+640];
	fma.rn.f32 	%f40, %f38, %f39, %f37;
	ld.shared.f32 	%f41, [%r6+44];
	ld.shared.f32 	%f42, [%r9+704];
	fma.rn.f32 	%f43, %f41, %f42, %f40;
	ld.shared.f32 	%f44, [%r6+48];
	ld.shared.f32 	%f45, [%r9+768];
	fma.rn.f32 	%f46, %f44, %f45, %f43;
	ld.shared.f32 	%f47, [%r6+52];
	ld.shared.f32 	%f48, [%r9+832];
	fma.rn.f32 	%f49, %f47, %f48, %f46;
	ld.shared.f32 	%f50, [%r6+56];
	ld.shared.f32 	%f51, [%r9+896];
	fma.rn.f32 	%f52, %f50, %f51, %f49;
	ld.shared.f32 	%f53, [%r6+60];
	ld.shared.f32 	%f54, [%r9+960];
	fma.rn.f32 	%f56, %f53, %f54, %f52;
	bar.sync 	0;
	mov.b32 	%r40, 0;
	st.shared.u32 	[%r7], %r40;
	st.shared.u32 	[%r8], %r40;
	add.s32 	%r47, %r47, 1;
	setp.ne.s32 	%p7, %r47, 0;
	add.s32 	%r46, %r46, %r12;
	add.s32 	%r45, %r45, 16;
	add.s32 	%r44, %r44, 16;
	add.s32 	%r43, %r43, 16;
	@%p7 bra 	$L__BB2_2;
$L__BB2_8:
	ld.global.u32 	%r41, [%rd1];
	setp.ge.u32 	%p8, %r3, %r41;
	setp.ge.s32 	%p9, %r4, %r24;
	or.pred  	%p10, %p9, %p8;
	@%p10 bra 	$L__BB2_10;
	mad.lo.s32 	%r42, %r24, %r3, %r4;
	cvta.to.global.u64 	%rd12, %rd6;
	mul.wide.s32 	%rd13, %r42, 4;
	add.s64 	%rd14, %rd12, %rd13;
	st.global.f32 	[%rd14], %f56;
$L__BB2_10:
	ret;

}


// ===== COMPILED SASS (sm_100) =====

	.target	sm_100

	.elftype	@"ET_EXEC"


//--------------------- .note.nv.tkinfo           --------------------------
	.section	.note.nv.tkinfo,"",@"SHT_NOTE"
	.sectionflags	@"SHF_NOTE_NV_TKINFO"
	.tkinfo
        /*0018*/ 	.word	0x00000002
        /*0030*/ 	.string	""
        /*0030*/ 	.string	"ptxas"
        /*0030*/ 	.string	"Cuda compilation tools, release 13.0, V13.0.88"
        /*0030*/ 	.string	"Build cuda_13.0.r13.0/compiler.36424714_0"
        /*0030*/ 	.string	"-arch sm_100 -m 64 "



//--------------------- .note.nv.cuinfo           --------------------------
	.section	.note.nv.cuinfo,"",@"SHT_NOTE"
	.sectionflags	@"SHF_NOTE_NV_CUINFO"
        /*0018*/ 	.short	0x0002
        /*001a*/ 	.short	0x0064
        /*001c*/ 	.short	0x0082
	.zero		2


//--------------------- .nv.info                  --------------------------
	.section	.nv.info,"",@"SHT_CUDA_INFO"
	.align	4


	//----- nvinfo : EIATTR_REGCOUNT
	.align		4
        /*0000*/ 	.byte	0x04, 0x2f
        /*0002*/ 	.short	(.L_1 - .L_0)
	.align		4
.L_0:
        /*0004*/ 	.word	index@(_Z6im2colPfPiS_PjS0_iiiiiiiii)
        /*0008*/ 	.word	0x00000020


	//----- nvinfo : EIATTR_FRAME_SIZE
	.align		4
.L_1:
        /*000c*/ 	.byte	0x04, 0x11
        /*000e*/ 	.short	(.L_3 - .L_2)
	.align		4
.L_2:
        /*0010*/ 	.word	index@(_Z6im2colPfPiS_PjS0_iiiiiiiii)
        /*0014*/ 	.word	0x00000000


	//----- nvinfo : EIATTR_REGCOUNT
	.align		4
.L_3:
        /*0018*/ 	.byte	0x04, 0x2f
        /*001a*/ 	.short	(.L_5 - .L_4)
	.align		4
.L_4:
        /*001c*/ 	.word	index@(_Z6col2imPfPiPjS_iiiii)
        /*0020*/ 	.word	0x00000015


	//----- nvinfo : EIATTR_FRAME_SIZE
	.align		4
.L_5:
        /*0024*/ 	.byte	0x04, 0x11
        /*0026*/ 	.short	(.L_7 - .L_6)
	.align		4
.L_6:
        /*0028*/ 	.word	index@(_Z6col2imPfPiPjS_iiiii)
        /*002c*/ 	.word	0x00000000


	//----- nvinfo : EIATTR_REGCOUNT
	.align		4
.L_7:
        /*0030*/ 	.byte	0x04, 0x2f
        /*0032*/ 	.short	(.L_9 - .L_8)
	.align		4
.L_8:
        /*0034*/ 	.word	index@(_Z12sparsematmulPfS_PjiS_iii)
        /*0038*/ 	.word	0x00000020


	//----- nvinfo : EIATTR_FRAME_SIZE
	.align		4
.L_9:
        /*003c*/ 	.byte	0x04, 0x11
        /*003e*/ 	.short	(.L_11 - .L_10)
	.align		4
.L_10:
        /*0040*/ 	.word	index@(_Z12sparsematmulPfS_PjiS_iii)
        /*0044*/ 	.word	0x00000000


	//----- nvinfo : EIATTR_MIN_STACK_SIZE
	.align		4
.L_11:
        /*0048*/ 	.byte	0x04, 0x12
        /*004a*/ 	.short	(.L_13 - .L_12)
	.align		4
.L_12:
        /*004c*/ 	.word	index@(_Z12sparsematmulPfS_PjiS_iii)
        /*0050*/ 	.word	0x00000000


	//----- nvinfo : EIATTR_MIN_STACK_SIZE
	.align		4
.L_13:
        /*0054*/ 	.byte	0x04, 0x12
        /*0056*/ 	.short	(.L_15 - .L_14)
	.align		4
.L_14:
        /*0058*/ 	.word	index@(_Z6col2imPfPiPjS_iiiii)
        /*005c*/ 	.word	0x00000000


	//----- nvinfo : EIATTR_MIN_STACK_SIZE
	.align		4
.L_15:
        /*0060*/ 	.byte	0x04, 0x12
        /*0062*/ 	.short	(.L_17 - .L_16)
	.align		4
.L_16:
        /*0064*/ 	.word	index@(_Z6im2colPfPiS_PjS0_iiiiiiiii)
        /*0068*/ 	.word	0x00000000
.L_17:


//--------------------- .nv.compat                --------------------------
	.section	.nv.compat,"",@"SHT_CUDA_COMPAT_INFO"
	.align	4
        /*0000*/ 	.byte	0x02, 0x09, 0x00, 0x00, 0x02, 0x02, 0x01, 0x00, 0x02, 0x05, 0x05, 0x00, 0x03, 0x07, 0x01, 0x01
        /*0010*/ 	.byte	0x02, 0x03, 0x00, 0x00, 0x02, 0x06, 0x01, 0x00, 0x04, 0x0b, 0x08, 0x00, 0x09, 0x00, 0x00, 0x00
        /*0020*/ 	.byte	0x00, 0x00, 0x00, 0x00


//--------------------- .nv.info._Z12sparsematmulPfS_PjiS_iii --------------------------
	.section	.nv.info._Z12sparsematmulPfS_PjiS_iii,"",@"SHT_CUDA_INFO"
	.sectionflags	@""
	.align	4


	//----- nvinfo : EIATTR_CUDA_API_VERSION
	.align		4
        /*0000*/ 	.byte	0x04, 0x37
        /*0002*/ 	.short	(.L_19 - .L_18)
.L_18:
        /*0004*/ 	.word	0x00000082


	//----- nvinfo : EIATTR_KPARAM_INFO
	.align		4
.L_19:
        /*0008*/ 	.byte	0x04, 0x17
        /*000a*/ 	.short	(.L_21 - .L_20)
.L_20:
        /*000c*/ 	.word	0x00000000
        /*0010*/ 	.short	0x0007
        /*0012*/ 	.short	0x0030
        /*0014*/ 	.byte	0x00, 0xf0, 0x11, 0x00


	//----- nvinfo : EIATTR_KPARAM_INFO
	.align		4
.L_21:
        /*0018*/ 	.byte	0x04, 0x17
        /*001a*/ 	.short	(.L_23 - .L_22)
.L_22:
        /*001c*/ 	.word	0x00000000
        /*0020*/ 	.short	0x0006
        /*0022*/ 	.short	0x002c
        /*0024*/ 	.byte	0x00, 0xf0, 0x11, 0x00


	//----- nvinfo : EIATTR_KPARAM_INFO
	.align		4
.L_23:
        /*0028*/ 	.byte	0x04, 0x17
        /*002a*/ 	.short	(.L_25 - .L_24)
.L_24:
        /*002c*/ 	.word	0x00000000
        /*0030*/ 	.short	0x0005
        /*0032*/ 	.short	0x0028
        /*0034*/ 	.byte	0x00, 0xf0, 0x11, 0x00


	//----- nvinfo : EIATTR_KPARAM_INFO
	.align		4
.L_25:
        /*0038*/ 	.byte	0x04, 0x17
        /*003a*/ 	.short	(.L_27 - .L_26)
.L_26:
        /*003c*/ 	.word	0x00000000
        /*0040*/ 	.short	0x0004
        /*0042*/ 	.short	0x0020
        /*0044*/ 	.byte	0x00, 0xf5, 0x21, 0x00


	//----- nvinfo : EIATTR_KPARAM_INFO
	.align		4
.L_27:
        /*0048*/ 	.byte	0x04, 0x17
        /*004a*/ 	.short	(.L_29 - .L_28)
.L_28:
        /*004c*/ 	.word	0x00000000
        /*0050*/ 	.short	0x0003
        /*0052*/ 	.short	0x0018
        /*0054*/ 	.byte	0x00, 0xf0, 0x11, 0x00


	//----- nvinfo : EIATTR_KPARAM_INFO
	.align		4
.L_29:
        /*0058*/ 	.byte	0x04, 0x17
        /*005a*/ 	.short	(.L_31 - .L_30)
.L_30:
        /*005c*/ 	.word	0x00000000
        /*0060*/ 	.short	0x0002
        /*0062*/ 	.short	0x0010
        /*0064*/ 	.byte	0x00, 0xf5, 0x21, 0x00


	//----- nvinfo : EIATTR_KPARAM_INFO
	.align		4
.L_31:
        /*0068*/ 	.byte	0x04, 0x17
        /*006a*/ 	.short	(.L_33 - .L_32)
.L_32:
        /*006c*/ 	.word	0x00000000
        /*0070*/ 	.short	0x0001
        /*0072*/ 	.short	0x0008
        /*0074*/ 	.byte	0x00, 0xf5, 0x21, 0x00


	//----- nvinfo : EIATTR_KPARAM_INFO
	.align		4
.L_33:
        /*0078*/ 	.byte	0x04, 0x17
        /*007a*/ 	.short	(.L_35 - .L_34)
.L_34:
        /*007c*/ 	.word	0x00000000
        /*0080*/ 	.short	0x0000
        /*0082*/ 	.short	0x0000
        /*0084*/ 	.byte	0x00, 0xf5, 0x21, 0x00


	//----- nvinfo : EIATTR_SPARSE_MMA_MASK
	.align		4
.L_35:
        /*0088*/ 	.byte	0x03, 0x50
        /*008a*/ 	.short	0x0000


	//----- nvinfo : EIATTR_MAXREG_COUNT
	.align		4
        /*008c*/ 	.byte	0x03, 0x1b
        /*008e*/ 	.short	0x00ff


	//----- nvinfo : EIATTR_NUM_BARRIERS
	.align		4
        /*0090*/ 	.byte	0x02, 0x4c
        /*0092*/ 	.byte	0x01
	.zero		1


	//----- nvinfo : EIATTR_MERCURY_ISA_VERSION
	.align		4
        /*0094*/ 	.byte	0x03, 0x5f
        /*0096*/ 	.short	0x0101


	//----- nvinfo : EIATTR_VRC_CTA_INIT_COUNT
	.align		4
        /*0098*/ 	.byte	0x02, 0x4a
	.zero		1
	.zero		1


	//----- nvinfo : EIATTR_EXIT_INSTR_OFFSETS
	.align		4
        /*009c*/ 	.byte	0x04, 0x1c
        /*009e*/ 	.short	(.L_37 - .L_36)


	//   ....[0]....
.L_36:
        /*00a0*/ 	.word	0x00000640


	//   ....[1]....
        /*00a4*/ 	.word	0x00000690


	//----- nvinfo : EIATTR_CBANK_PARAM_SIZE
	.align		4
.L_37:
        /*00a8*/ 	.byte	0x03, 0x19
        /*00aa*/ 	.short	0x0034


	//----- nvinfo : EIATTR_PARAM_CBANK
	.align		4
        /*00ac*/ 	.byte	0x04, 0x0a
        /*00ae*/ 	.short	(.L_39 - .L_38)
	.align		4
.L_38:
        /*00b0*/ 	.word	index@(.nv.constant0._Z12sparsematmulPfS_PjiS_iii)
        /*00b4*/ 	.short	0x0380
        /*00b6*/ 	.short	0x0034


	//----- nvinfo : EIATTR_SW_WAR
	.align		4
.L_39:
        /*00b8*/ 	.byte	0x04, 0x36
        /*00ba*/ 	.short	(.L_41 - .L_40)
.L_40:
        /*00bc*/ 	.word	0x00000008
.L_41:


//--------------------- .nv.info._Z6col2imPfPiPjS_iiiii --------------------------
	.section	.nv.info._Z6col2imPfPiPjS_iiiii,"",@"SHT_CUDA_INFO"
	.sectionflags	@""
	.align	4


	//----- nvinfo : EIATTR_CUDA_API_VERSION
	.align		4
        /*0000*/ 	.byte	0x04, 0x37
        /*0002*/ 	.short	(.L_43 - .L_42)
.L_42:
        /*0004*/ 	.word	0x00000082


	//----- nvinfo : EIATTR_KPARAM_INFO
	.align		4
.L_43:
        /*0008*/ 	.byte	0x04, 0x17
        /*000a*/ 	.short	(.L_45 - .L_44)
.L_44:
        /*000c*/ 	.word	0x00000000
        /*0010*/ 	.short	0x0008
        /*0012*/ 	.short	0x0030
        /*0014*/ 	.byte	0x00, 0xf0, 0x11, 0x00


	//----- nvinfo : EIATTR_KPARAM_INFO
	.align		4
.L_45:
        /*0018*/ 	.byte	0x04, 0x17
        /*001a*/ 	.short	(.L_47 - .L_46)
.L_46:
        /*001c*/ 	.word	0x00000000
        /*0020*/ 	.short	0x0007
        /*0022*/ 	.short	0x002c
        /*0024*/ 	.byte	0x00, 0xf0, 0x11, 0x00


	//----- nvinfo : EIATTR_KPARAM_INFO
	.align		4
.L_47:
        /*0028*/ 	.byte	0x04, 0x17
        /*002a*/ 	.short	(.L_49 - .L_48)
.L_48:
        /*002c*/ 	.word	0x00000000
        /*0030*/ 	.short	0x0006
        /*0032*/ 	.short	0x0028
        /*0034*/ 	.byte	0x00, 0xf0, 0x11, 0x00


	//----- nvinfo : EIATTR_KPARAM_INFO
	.align		4
.L_49:
        /*0038*/ 	.byte	0x04, 0x17
        /*003a*/ 	.short	(.L_51 - .L_50)
.L_50:
        /*003c*/ 	.word	0x00000000
        /*0040*/ 	.short	0x0005
        /*0042*/ 	.short	0x0024
        /*0044*/ 	.byte	0x00, 0xf0, 0x11, 0x00


	//----- nvinfo : EIATTR_KPARAM_INFO
	.align		4
.L_51:
        /*0048*/ 	.byte	0x04, 0x17
        /*004a*/ 	.short	(.L_53 - .L_52)
.L_52:
        /*004c*/ 	.word	0x00000000
        /*0050*/ 	.short	0x0004
        /*0052*/ 	.short	0x0020
        /*0054*/ 	.byte	0x00, 0xf0, 0x11, 0x00


	//----- nvinfo : EIATTR_KPARAM_INFO
	.align		4
.L_53:
        /*0058*/ 	.byte	0x04, 0x17
        /*005a*/ 	.short	(.L_55 - .L_54)
.L_54:
        /*005c*/ 	.word	0x00000000
        /*0060*/ 	.short	0x0003
        /*0062*/ 	.short	0x0018
        /*0064*/ 	.byte	0x00, 0xf5, 0x21, 0x00


	//----- nvinfo : EIATTR_KPARAM_INFO
	.align		4
.L_55:
        /*0068*/ 	.byte	0x04, 0x17
        /*006a*/ 	.short	(.L_57 - .L_56)
.L_56:
        /*006c*/ 	.word	0x00000000
        /*0070*/ 	.short	0x0002
        /*0072*/ 	.short	0x0010
        /*0074*/ 	.byte	0x00, 0xf5, 0x21, 0x00


	//----- nvinfo : EIATTR_KPARAM_INFO
	.align		4
.L_57:
        /*0078*/ 	.byte	0x04, 0x17
        /*007a*/ 	.short	(.L_59 - .L_58)
.L_58:
        /*007c*/ 	.word	0x00000000
        /*0080*/ 	.short	0x0001
        /*0082*/ 	.short	0x0008
        /*0084*/ 	.byte	0x00, 0xf5, 0x21, 0x00


	//----- nvinfo : EIATTR_KPARAM_INFO
	.align		4
.L_59:
        /*0088*/ 	.byte	0x04, 0x17
        /*008a*/ 	.short	(.L_61 - .L_60)
.L_60:
        /*008c*/ 	.word	0x00000000
        /*0090*/ 	.short	0x0000
        /*0092*/ 	.short	0x0000
        /*0094*/ 	.byte	0x00, 0xf5, 0x21, 0x00


	//----- nvinfo : EIATTR_SPARSE_MMA_MASK
	.align		4
.L_61:
        /*0098*/ 	.byte	0x03, 0x50
        /*009a*/ 	.short	0x0000


	//----- nvinfo : EIATTR_MAXREG_COUNT
	.align		4
        /*009c*/ 	.byte	0x03, 0x1b
        /*009e*/ 	.short	0x00ff


	//----- nvinfo : EIATTR_MERCURY_ISA_VERSION
	.align		4
        /*00a0*/ 	.byte	0x03, 0x5f
        /*00a2*/ 	.short	0x0101


	//----- nvinfo : EIATTR_VRC_CTA_INIT_COUNT
	.align		4
        /*00a4*/ 	.byte	0x02, 0x4a
	.zero		1
	.zero		1


	//----- nvinfo : EIATTR_EXIT_INSTR_OFFSETS
	.align		4
        /*00a8*/ 	.byte	0x04, 0x1c
        /*00aa*/ 	.short	(.L_63 - .L_62)


	//   ....[0]....
.L_62:
        /*00ac*/ 	.word	0x000000d0


	//   ....[1]....
        /*00b0*/ 	.word	0x000002f0


	//----- nvinfo : EIATTR_CRS_STACK_SIZE
	.align		4
.L_63:
        /*00b4*/ 	.byte	0x04, 0x1e
        /*00b6*/ 	.short	(.L_65 - .L_64)
.L_64:
        /*00b8*/ 	.word	0x00000000


	//----- nvinfo : EIATTR_CBANK_PARAM_SIZE
	.align		4
.L_65:
        /*00bc*/ 	.byte	0x03, 0x19
        /*00be*/ 	.short	0x0034


	//----- nvinfo : EIATTR_PARAM_CBANK
	.align		4
        /*00c0*/ 	.byte	0x04, 0x0a
        /*00c2*/ 	.short	(.L_67 - .L_66)
	.align		4
.L_66:
        /*00c4*/ 	.word	index@(.nv.constant0._Z6col2imPfPiPjS_iiiii)
        /*00c8*/ 	.short	0x0380
        /*00ca*/ 	.short	0x0034


	//----- nvinfo : EIATTR_SW_WAR
	.align		4
.L_67:
        /*00cc*/ 	.byte	0x04, 0x36
        /*00ce*/ 	.short	(.L_69 - .L_68)
.L_68:
        /*00d0*/ 	.word	0x00000008
.L_69:


//--------------------- .nv.info._Z6im2colPfPiS_PjS0_iiiiiiiii --------------------------
	.section	.nv.info._Z6im2colPfPiS_PjS0_iiiiiiiii,"",@"SHT_CUDA_INFO"
	.sectionflags	@""
	.align	4


	//----- nvinfo : EIATTR_CUDA_API_VERSION
	.align		4
        /*0000*/ 	.byte	0x04, 0x37
        /*0002*/ 	.short	(.L_71 - .L_70)
.L_70:
        /*0004*/ 	.word	0x00000082


	//----- nvinfo : EIATTR_KPARAM_INFO
	.align		4
.L_71:
        /*0008*/ 	.byte	0x04, 0x17
        /*000a*/ 	.short	(.L_73 - .L_72)
.L_72:
        /*000c*/ 	.word	0x00000000
        /*0010*/ 	.short	0x000d
        /*0012*/ 	.short	0x0048
        /*0014*/ 	.byte	0x00, 0xf0, 0x11, 0x00


	//----- nvinfo : EIATTR_KPARAM_INFO
	.align		4
.L_73:
        /*0018*/ 	.byte	0x04, 0x17
        /*001a*/ 	.short	(.L_75 - .L_74)
.L_74:
        /*001c*/ 	.word	0x00000000
        /*0020*/ 	.short	0x000c
        /*0022*/ 	.short	0x0044
        /*0024*/ 	.byte	0x00, 0xf0, 0x11, 0x00


	//----- nvinfo : EIATTR_KPARAM_INFO
	.align		4
.L_75:
        /*0028*/ 	.byte	0x04, 0x17
        /*002a*/ 	.short	(.L_77 - .L_76)
.L_76:
        /*002c*/ 	.word	0x00000000
        /*0030*/ 	.short	0x000b
        /*0032*/ 	.short	0x0040
        /*0034*/ 	.byte	0x00, 0xf0, 0x11, 0x00


	//----- nvinfo : EIATTR_KPARAM_INFO
	.align		4
.L_77:
        /*0038*/ 	.byte	0x04, 0x17
        /*003a*/ 	.short	(.L_79 - .L_78)
.L_78:
        /*003c*/ 	.word	0x00000000
        /*0040*/ 	.short	0x000a
        /*0042*/ 	.short	0x003c
        /*0044*/ 	.byte	0x00, 0xf0, 0x11, 0x00


	//----- nvinfo : EIATTR_KPARAM_INFO
	.align		4
.L_79:
        /*0048*/ 	.byte	0x04, 0x17
        /*004a*/ 	.short	(.L_81 - .L_80)
.L_80:
        /*004c*/ 	.word	0x00000000
        /*0050*/ 	.short	0x0009
        /*0052*/ 	.short	0x0038
        /*0054*/ 	.byte	0x00, 0xf0, 0x11, 0x00


	//----- nvinfo : EIATTR_KPARAM_INFO
	.align		4
.L_81:
        /*0058*/ 	.byte	0x04, 0x17
        /*005a*/ 	.short	(.L_83 - .L_82)
.L_82:
        /*005c*/ 	.word	0x00000000
        /*0060*/ 	.short	0x0008
        /*0062*/ 	.short	0x0034
        /*0064*/ 	.byte	0x00, 0xf0, 0x11, 0x00


	//----- nvinfo : EIATTR_KPARAM_INFO
	.align		4
.L_83:
        /*0068*/ 	.byte	0x04, 0x17
        /*006a*/ 	.short	(.L_85 - .L_84)
.L_84:
        /*006c*/ 	.word	0x00000000
        /*0070*/ 	.short	0x0007
        /*0072*/ 	.short	0x0030
        /*0074*/ 	.byte	0x00, 0xf0, 0x11, 0x00


	//----- nvinfo : EIATTR_KPARAM_INFO
	.align		4
.L_85:
        /*0078*/ 	.byte	0x04, 0x17
        /*007a*/ 	.short	(.L_87 - .L_86)
.L_86:
        /*007c*/ 	.word	0x00000000
        /*0080*/ 	.short	0x0006
        /*0082*/ 	.short	0x002c
        /*0084*/ 	.byte	0x00, 0xf0, 0x11, 0x00


	//----- nvinfo : EIATTR_KPARAM_INFO
	.align		4
.L_87:
        /*0088*/ 	.byte	0x04, 0x17
        /*008a*/ 	.short	(.L_89 - .L_88)
.L_88:
        /*008c*/ 	.word	0x00000000
        /*0090*/ 	.short	0x0005
        /*0092*/ 	.short	0x0028
        /*0094*/ 	.byte	0x00, 0xf0, 0x11, 0x00


	//----- nvinfo : EIATTR_KPARAM_INFO
	.align		4
.L_89:
        /*0098*/ 	.byte	0x04, 0x17
        /*009a*/ 	.short	(.L_91 - .L_90)
.L_90:
        /*009c*/ 	.word	0x00000000
        /*00a0*/ 	.short	0x0004
        /*00a2*/ 	.short	0x0020
        /*00a4*/ 	.byte	0x00, 0xf5, 0x21, 0x00


	//----- nvinfo : EIATTR_KPARAM_INFO
	.align		4
.L_91:
        /*00a8*/ 	.byte	0x04, 0x17
        /*00aa*/ 	.short	(.L_93 - .L_92)
.L_92:
        /*00ac*/ 	.word	0x00000000
        /*00b0*/ 	.short	0x0003
        /*00b2*/ 	.short	0x0018
        /*00b4*/ 	.byte	0x00, 0xf5, 0x21, 0x00


	//----- nvinfo : EIATTR_KPARAM_INFO
	.align		4
.L_93:
        /*00b8*/ 	.byte	0x04, 0x17
        /*00ba*/ 	.short	(.L_95 - .L_94)
.L_94:
        /*00bc*/ 	.word	0x00000000
        /*00c0*/ 	.short	0x0002
        /*00c2*/ 	.short	0x0010
        /*00c4*/ 	.byte	0x00, 0xf5, 0x21, 0x00


	//----- nvinfo : EIATTR_KPARAM_INFO
	.align		4
.L_95:
        /*00c8*/ 	.byte	0x04, 0x17
        /*00ca*/ 	.short	(.L_97 - .L_96)
.L_96:
        /*00cc*/ 	.word	0x00000000
        /*00d0*/ 	.short	0x0001
        /*00d2*/ 	.short	0x0008
        /*00d4*/ 	.byte	0x00, 0xf5, 0x21, 0x00


	//----- nvinfo : EIATTR_KPARAM_INFO
	.align		4
.L_97:
        /*00d8*/ 	.byte	0x04, 0x17
        /*00da*/ 	.short	(.L_99 - .L_98)
.L_98:
        /*00dc*/ 	.word	0x00000000
        /*00e0*/ 	.short	0x0000
        /*00e2*/ 	.short	0x0000
        /*00e4*/ 	.byte	0x00, 0xf5, 0x21, 0x00


	//----- nvinfo : EIATTR_SPARSE_MMA_MASK
	.align		4
.L_99:
        /*00e8*/ 	.byte	0x03, 0x50
        /*00ea*/ 	.short	0x0000


	//----- nvinfo : EIATTR_MAXREG_COUNT
	.align		4
        /*00ec*/ 	.byte	0x03, 0x1b
        /*00ee*/ 	.short	0x00ff


	//----- nvinfo : EIATTR_MERCURY_ISA_VERSION
	.align		4
        /*00f0*/ 	.byte	0x03, 0x5f
        /*00f2*/ 	.short	0x0101


	//----- nvinfo : EIATTR_INT_WARP_WIDE_INSTR_OFFSETS
	.align		4
        /*00f4*/ 	.byte	0x04, 0x31
        /*00f6*/ 	.short	(.L_101 - .L_100)


	//   ....[0]....
.L_100:
        /*00f8*/ 	.word	0x00000980


	//   ....[1]....
        /*00fc*/ 	.word	0x00000a30


	//----- nvinfo : EIATTR_VRC_CTA_INIT_COUNT
	.align		4
.L_101:
        /*0100*/ 	.byte	0x02, 0x4a
	.zero		1
	.zero		1


	//----- nvinfo : EIATTR_EXIT_INSTR_OFFSETS
	.align		4
        /*0104*/ 	.byte	0x04, 0x1c
        /*0106*/ 	.short	(.L_103 - .L_102)


	//   ....[0]....
.L_102:
        /*0108*/ 	.word	0x000000e0


	//   ....[1]....
        /*010c*/ 	.word	0x00000170


	//   ....[2]....
        /*0110*/ 	.word	0x00000200


	//   ....[3]....
        /*0114*/ 	.word	0x00000270


	//   ....[4]....
        /*0118*/ 	.word	0x00000920


	//   ....[5]....
        /*011c*/ 	.word	0x000019f0


	//----- nvinfo : EIATTR_CRS_STACK_SIZE
	.align		4
.L_103:
        /*0120*/ 	.byte	0x04, 0x1e
        /*0122*/ 	.short	(.L_105 - .L_104)
.L_104:
        /*0124*/ 	.word	0x00000000


	//----- nvinfo : EIATTR_CBANK_PARAM_SIZE
	.align		4
.L_105:
        /*0128*/ 	.byte	0x03, 0x19
        /*012a*/ 	.short	0x004c


	//----- nvinfo : EIATTR_PARAM_CBANK
	.align		4
        /*012c*/ 	.byte	0x04, 0x0a
        /*012e*/ 	.short	(.L_107 - .L_106)
	.align		4
.L_106:
        /*0130*/ 	.word	index@(.nv.constant0._Z6im2colPfPiS_PjS0_iiiiiiiii)
        /*0134*/ 	.short	0x0380
        /*0136*/ 	.short	0x004c


	//----- nvinfo : EIATTR_SW_WAR
	.align		4
.L_107:
        /*0138*/ 	.byte	0x04, 0x36
        /*013a*/ 	.short	(.L_109 - .L_108)
.L_108:
        /*013c*/ 	.word	0x00000008
.L_109:


//--------------------- .nv.callgraph             --------------------------
	.section	.nv.callgraph,"",@"SHT_CUDA_CALLGRAPH"
	.align	4
	.sectionentsize	8
	.align		4
        /*0000*/ 	.word	0x00000000
	.align		4
        /*0004*/ 	.word	0xffffffff
	.align		4
        /*0008*/ 	.word	0x00000000
	.align		4
        /*000c*/ 	.word	0xfffffffe
	.align		4
        /*0010*/ 	.word	0x00000000
	.align		4
        /*0014*/ 	.word	0xfffffffd
	.align		4
        /*0018*/ 	.word	0x00000000
	.align		4
        /*001c*/ 	.word	0xfffffffc


//--------------------- .text._Z12sparsematmulPfS_PjiS_iii --------------------------
	.section	.text._Z12sparsematmulPfS_PjiS_iii,"ax",@progbits
	.align	128
        .global         _Z12sparsematmulPfS_PjiS_iii
        .type           _Z12sparsematmulPfS_PjiS_iii,@function
        .size           _Z12sparsematmulPfS_PjiS_iii,(.L_x_21 - _Z12sparsematmulPfS_PjiS_iii)
        .other          _Z12sparsematmulPfS_PjiS_iii,@"STO_CUDA_ENTRY STV_DEFAULT"
_Z12sparsematmulPfS_PjiS_iii:
.text._Z12sparsematmulPfS_PjiS_iii:
[----:B------:R-:W-:Y:S01]  /*0000*/  LDC R1, c[0x0][0x37c] ;  /* 0x0000df00ff017b82 */ /* 0x000fe20000000800 */
[----:B------:R-:W0:Y:S01]  /*0010*/  LDCU.64 UR4, c[0x0][0x3a8] ;  /* 0x00007500ff0477ac */ /* 0x000e220008000a00 */
[----:B------:R-:W1:Y:S06]  /*0020*/  S2R R0, SR_TID.Y ;  /* 0x0000000000007919 */ /* 0x000e6c0000002200 */
[----:B------:R-:W1:Y:S01]  /*0030*/  LDC R3, c[0x0][0x364] ;  /* 0x0000d900ff037b82 */ /* 0x000e620000000800 */
[----:B------:R-:W-:Y:S01]  /*0040*/  HFMA2 R23, -RZ, RZ, 0, 0 ;  /* 0x00000000ff177431 */ /* 0x000fe200000001ff */
[----:B------:R-:W2:Y:S01]  /*0050*/  LDCU UR6, c[0x0][0x3b0] ;  /* 0x00007600ff0677ac */ /* 0x000ea20008000800 */
[----:B------:R-:W3:Y:S01]  /*0060*/  S2R R15, SR_TID.X ;  /* 0x00000000000f7919 */ /* 0x000ee20000002100 */
[----:B------:R-:W4:Y:S04]  /*0070*/  LDCU.64 UR10, c[0x0][0x358] ;  /* 0x00006b00ff0a77ac */ /* 0x000f280008000a00 */
[----:B------:R-:W1:Y:S08]  /*0080*/  S2UR UR7, SR_CTAID.Y ;  /* 0x00000000000779c3 */ /* 0x000e700000002600 */
[----:B------:R-:W3:Y:S01]  /*0090*/  S2UR UR8, SR_CTAID.X ;  /* 0x00000000000879c3 */ /* 0x000ee20000002500 */
[----:B0-----:R-:W-:-:S04]  /*00a0*/  UIMAD UR4, UR5, UR4, URZ ;  /* 0x00000004050472a4 */ /* 0x001fc8000f8e02ff */
[----:B--2---:R-:W-:-:S03]  /*00b0*/  UIMAD UR4, UR4, UR6, URZ ;  /* 0x00000006040472a4 */ /* 0x004fc6000f8e02ff */
[----:B------:R-:W3:Y:S01]  /*00c0*/  LDC R2, c[0x0][0x360] ;  /* 0x0000d800ff027b82 */ /* 0x000ee20000000800 */
[----:B------:R-:W-:Y:S01]  /*00d0*/  UISETP.GE.AND UP0, UPT, UR4, 0x1, UPT ;  /* 0x000000010400788c */ /* 0x000fe2000bf06270 */
[----:B-1----:R-:W-:Y:S02]  /*00e0*/  IMAD R12, R3, UR7, R0 ;  /* 0x00000007030c7c24 */ /* 0x002fe4000f8e0200 */
[----:B---3--:R-:W-:-:S06]  /*00f0*/  IMAD R13, R2, UR8, R15 ;  /* 0x00000008020d7c24 */ /* 0x008fcc000f8e020f */
[----:B----4-:R-:W-:Y:S05]  /*0100*/  BRA.U !UP0, `(.L_x_0) ;  /* 0x0000000508387547 */ /* 0x010fea000b800000 */
[----:B------:R-:W0:Y:S01]  /*0110*/  S2UR UR8, SR_CgaCtaId ;  /* 0x00000000000879c3 */ /* 0x000e220000008800 */
[----:B------:R-:W1:Y:S01]  /*0120*/  LDCU UR9, c[0x0][0x398] ;  /* 0x00007300ff0977ac */ /* 0x000e620008000800 */
[----:B------:R-:W-:Y:S01]  /*0130*/  MOV R23, RZ ;  /* 0x000000ff00177202 */ /* 0x000fe20000000f00 */
[----:B------:R-:W-:Y:S01]  /*0140*/  IMAD R16, R12, UR4, R15 ;  /* 0x000000040c107c24 */ /* 0x000fe2000f8e020f */
[----:B------:R-:W-:Y:S01]  /*0150*/  UMOV UR6, 0x400 ;  /* 0x0000040000067882 */ /* 0x000fe20000000000 */
[----:B------:R-:W-:-:S03]  /*0160*/  UIADD3 UR5, UPT, UPT, UR4, 0xf, URZ ;  /* 0x0000000f04057890 */ /* 0x000fc6000fffe0ff */
[----:B------:R-:W2:Y:S01]  /*0170*/  LDC R14, c[0x0][0x398] ;  /* 0x0000e600ff0e7b82 */ /* 0x000ea20000000800 */
[----:B------:R-:W-:Y:S02]  /*0180*/  UIADD3 UR7, UPT, UPT, UR6, 0x400, URZ ;  /* 0x0000040006077890 */ /* 0x000fe4000fffe0ff */
[----:B------:R-:W-:-:S04]  /*0190*/  USHF.R.U32.HI UR5, URZ, 0x4, UR5 ;  /* 0x00000004ff057899 */ /* 0x000fc80008011605 */
[----:B------:R-:W-:Y:S01]  /*01a0*/  UIADD3 UR5, UPT, UPT, -UR5, URZ, URZ ;  /* 0x000000ff05057290 */ /* 0x000fe2000fffe1ff */
[----:B------:R-:W3:Y:S01]  /*01b0*/  LDC.64 R2, c[0x0][0x390] ;  /* 0x0000e400ff027b82 */ /* 0x000ee20000000a00 */
[----:B-1----:R-:W-:Y:S01]  /*01c0*/  IMAD R21, R0, UR9, R13 ;  /* 0x0000000900157c24 */ /* 0x002fe2000f8e020d */
[----:B0-----:R-:W-:Y:S02]  /*01d0*/  ULEA UR6, UR8, UR6, 0x18 ;  /* 0x0000000608067291 */ /* 0x001fe4000f8ec0ff */
[----:B------:R-:W-:-:S04]  /*01e0*/  ULEA UR7, UR8, UR7, 0x18 ;  /* 0x0000000708077291 */ /* 0x000fc8000f8ec0ff */
[C---:B------:R-:W-:Y:S02]  /*01f0*/  LEA R18, R0.reuse, UR6, 0x6 ;  /* 0x0000000600127c11 */ /* 0x040fe4000f8e30ff */
[C---:B------:R-:W-:Y:S02]  /*0200*/  LEA R17, R15.reuse, UR7, 0x2 ;  /* 0x000000070f117c11 */ /* 0x040fe4000f8e10ff */
[----:B------:R-:W-:Y:S02]  /*0210*/  LEA R20, R15, R18, 0x2 ;  /* 0x000000120f147211 */ /* 0x000fe400078e10ff */
[----:B------:R-:W-:-:S07]  /*0220*/  LEA R19, R0, R17, 0x6 ;  /* 0x0000001100137211 */ /* 0x000fce00078e30ff */
.L_x_1:
[----:B---3--:R-:W3:Y:S01]  /*0230*/  LDG.E R5, desc[UR10][R2.64] ;  /* 0x0000000a02057981 */ /* 0x008ee2000c1e1900 */
[----:B------:R-:W-:Y:S02]  /*0240*/  ISETP.GE.AND P0, PT, R15, UR4, PT ;  /* 0x000000040f007c0c */ /* 0x000fe4000bf06270 */
[----:B------:R-:W-:-:S04]  /*0250*/  ISETP.GE.AND P1, PT, R0, UR4, PT ;  /* 0x0000000400007c0c */ /* 0x000fc8000bf26270 */
[----:B--2---:R-:W-:Y:S02]  /*0260*/  ISETP.GE.OR P1, PT, R13, R14, P1 ;  /* 0x0000000e0d00720c */ /* 0x004fe40000f26670 */
[----:B---3--:R-:W-:-:S11]  /*0270*/  ISETP.GE.U32.OR P0, PT, R12, R5, P0 ;  /* 0x000000050c00720c */ /* 0x008fd60000706470 */
[----:B------:R-:W0:Y:S08]  /*0280*/  @!P1 LDC.64 R4, c[0x0][0x388] ;  /* 0x0000e200ff049b82 */ /* 0x000e300000000a00 */
[----:B------:R-:W1:Y:S01]  /*0290*/  @!P0 LDC.64 R6, c[0x0][0x380] ;  /* 0x0000e000ff068b82 */ /* 0x000e620000000a00 */
[----:B0-----:R-:W-:-:S05]  /*02a0*/  @!P1 IMAD.WIDE R4, R21, 0x4, R4 ;  /* 0x0000000415049825 */ /* 0x001fca00078e0204 */
[----:B------:R-:W2:Y:S01]  /*02b0*/  @!P1 LDG.E R22, desc[UR10][R4.64] ;  /* 0x0000000a04169981 */ /* 0x000ea2000c1e1900 */
[----:B-1----:R-:W-:-:S05]  /*02c0*/  @!P0 IMAD.WIDE R6, R16, 0x4, R6 ;  /* 0x0000000410068825 */ /* 0x002fca00078e0206 */
[----:B------:R-:W3:Y:S01]  /*02d0*/  @!P0 LDG.E R27, desc[UR10][R6.64] ;  /* 0x0000000a061b8981 */ /* 0x000ee2000c1e1900 */
[----:B------:R-:W-:-:S04]  /*02e0*/  UIADD3 UR5, UPT, UPT, UR5, 0x1, URZ ;  /* 0x0000000105057890 */ /* 0x000fc8000fffe0ff */
[----:B------:R-:W-:Y:S01]  /*02f0*/  UISETP.NE.AND UP0, UPT, UR5, URZ, UPT ;  /* 0x000000ff0500728c */ /* 0x000fe2000bf05270 */
[----:B------:R-:W-:Y:S02]  /*0300*/  IADD3 R0, PT, PT, R0, 0x10, RZ ;  /* 0x0000001000007810 */ /* 0x000fe40007ffe0ff */
[----:B------:R-:W-:Y:S02]  /*0310*/  IADD3 R15, PT, PT, R15, 0x10, RZ ;  /* 0x000000100f0f7810 */ /* 0x000fe40007ffe0ff */
[----:B------:R-:W-:Y:S02]  /*0320*/  IADD3 R16, PT, PT, R16, 0x10, RZ ;  /* 0x0000001010107810 */ /* 0x000fe40007ffe0ff */
[----:B------:R-:W-:Y:S01]  /*0330*/  LEA R21, R14, R21, 0x4 ;  /* 0x000000150e157211 */ /* 0x000fe200078e20ff */
[----:B---3--:R-:W-:Y:S04]  /*0340*/  @!P0 STS [R20], R27 ;  /* 0x0000001b14008388 */ /* 0x008fe80000000800 */
[----:B--2---:R-:W-:Y:S01]  /*0350*/  @!P1 STS [R19], R22 ;  /* 0x0000001613009388 */ /* 0x004fe20000000800 */
[----:B------:R-:W-:Y:S06]  /*0360*/  BAR.SYNC.DEFER_BLOCKING 0x0 ;  /* 0x0000000000007b1d */ /* 0x000fec0000010000 */
[----:B------:R-:W-:Y:S04]  /*0370*/  LDS R26, [R17] ;  /* 0x00000000111a7984 */ /* 0x000fe80000000800 */
[----:B------:R-:W0:Y:S04]  /*0380*/  LDS.128 R8, [R18] ;  /* 0x0000000012087984 */ /* 0x000e280000000c00 */
[----:B------:R-:W1:Y:S04]  /*0390*/  LDS R29, [R17+0x40] ;  /* 0x00004000111d7984 */ /* 0x000e680000000800 */
[----:B------:R-:W2:Y:S04]  /*03a0*/  LDS R25, [R17+0x80] ;  /* 0x0000800011197984 */ /* 0x000ea80000000800 */
[----:B------:R-:W3:Y:S04]  /*03b0*/  LDS R24, [R17+0xc0] ;  /* 0x0000c00011187984 */ /* 0x000ee80000000800 */
[----:B------:R-:W-:Y:S04]  /*03c0*/  LDS.128 R4, [R18+0x10] ;  /* 0x0000100012047984 */ /* 0x000fe80000000c00 */
[----:B------:R-:W-:Y:S04]  /*03d0*/  LDS R22, [R17+0x140] ;  /* 0x0001400011167984 */ /* 0x000fe80000000800 */
[----:B------:R-:W-:Y:S01]  /*03e0*/  LDS R27, [R17+0x200] ;  /* 0x00020000111b7984 */ /* 0x000fe20000000800 */
[----:B0-----:R-:W-:-:S03]  /*03f0*/  FFMA R8, R8, R26, R23 ;  /* 0x0000001a08087223 */ /* 0x001fc60000000017 */
[----:B------:R-:W0:Y:S01]  /*0400*/  LDS R23, [R17+0x100] ;  /* 0x0001000011177984 */ /* 0x000e220000000800 */
[----:B-1----:R-:W-:-:S03]  /*0410*/  FFMA R8, R29, R9, R8 ;  /* 0x000000091d087223 */ /* 0x002fc60000000008 */
[----:B------:R-:W-:Y:S01]  /*0420*/  LDS R26, [R17+0x1c0] ;  /* 0x0001c000111a7984 */ /* 0x000fe20000000800 */
[----:B--2---:R-:W-:-:S03]  /*0430*/  FFMA R9, R25, R10, R8 ;  /* 0x0000000a19097223 */ /* 0x004fc60000000008 */
[----:B------:R-:W1:Y:S01]  /*0440*/  LDS R25, [R17+0x180] ;  /* 0x0001800011197984 */ /* 0x000e620000000800 */
[----:B---3--:R-:W-:-:S03]  /*0450*/  FFMA R9, R24, R11, R9 ;  /* 0x0000000b18097223 */ /* 0x008fc60000000009 */
[----:B------:R-:W-:Y:S01]  /*0460*/  LDS R24, [R17+0x240] ;  /* 0x0002400011187984 */ /* 0x000fe20000000800 */
[----:B0-----:R-:W-:-:S03]  /*0470*/  FFMA R23, R4, R23, R9 ;  /* 0x0000001704177223 */ /* 0x001fc60000000009 */
[----:B------:R-:W0:Y:S01]  /*0480*/  LDS.128 R8, [R18+0x20] ;  /* 0x0000200012087984 */ /* 0x000e220000000c00 */
[----:B------:R-:W-:-:S03]  /*0490*/  FFMA R22, R22, R5, R23 ;  /* 0x0000000516167223 */ /* 0x000fc60000000017 */
[----:B------:R-:W2:Y:S01]  /*04a0*/  LDS R23, [R17+0x280] ;  /* 0x0002800011177984 */ /* 0x000ea20000000800 */
[----:B-1----:R-:W-:-:S03]  /*04b0*/  FFMA R25, R25, R6, R22 ;  /* 0x0000000619197223 */ /* 0x002fc60000000016 */
[----:B------:R-:W1:Y:S01]  /*04c0*/  LDS R22, [R17+0x2c0] ;  /* 0x0002c00011167984 */ /* 0x000e620000000800 */
[----:B------:R-:W-:-:S03]  /*04d0*/  FFMA R7, R26, R7, R25 ;  /* 0x000000071a077223 */ /* 0x000fc60000000019 */
[----:B------:R-:W-:Y:S01]  /*04e0*/  LDS R25, [R17+0x300] ;  /* 0x0003000011197984 */ /* 0x000fe20000000800 */
[----:B0-----:R-:W-:-:S03]  /*04f0*/  FFMA R27, R8, R27, R7 ;  /* 0x0000001b081b7223 */ /* 0x001fc60000000007 */
[----:B------:R-:W0:Y:S01]  /*0500*/  LDS.128 R4, [R18+0x30] ;  /* 0x0000300012047984 */ /* 0x000e220000000c00 */
[----:B------:R-:W-:-:S03]  /*0510*/  FFMA R24, R24, R9, R27 ;  /* 0x0000000918187223 */ /* 0x000fc6000000001b */
[----:B------:R-:W3:Y:S04]  /*0520*/  LDS R27, [R17+0x340] ;  /* 0x00034000111b7984 */ /* 0x000ee80000000800 */
[----:B------:R-:W4:Y:S04]  /*0530*/  LDS R9, [R17+0x380] ;  /* 0x0003800011097984 */ /* 0x000f280000000800 */
[----:B------:R-:W5:Y:S01]  /*0540*/  LDS R8, [R17+0x3c0] ;  /* 0x0003c00011087984 */ /* 0x000f620000000800 */
[----:B------:R-:W-:Y:S01]  /*0550*/  BAR.SYNC.DEFER_BLOCKING 0x0 ;  /* 0x0000000000007b1d */ /* 0x000fe20000010000 */
[----:B--2---:R-:W-:-:S04]  /*0560*/  FFMA R23, R23, R10, R24 ;  /* 0x0000000a17177223 */ /* 0x004fc80000000018 */
[----:B-1----:R-:W-:Y:S01]  /*0570*/  FFMA R11, R22, R11, R23 ;  /* 0x0000000b160b7223 */ /* 0x002fe20000000017 */
[----:B------:R1:W-:Y:S04]  /*0580*/  STS [R20], RZ ;  /* 0x000000ff14007388 */ /* 0x0003e80000000800 */
[----:B------:R1:W-:Y:S01]  /*0590*/  STS [R19], RZ ;  /* 0x000000ff13007388 */ /* 0x0003e20000000800 */
[----:B0-----:R-:W-:-:S04]  /*05a0*/  FFMA R4, R4, R25, R11 ;  /* 0x0000001904047223 */ /* 0x001fc8000000000b */
[----:B---3--:R-:W-:-:S04]  /*05b0*/  FFMA R4, R27, R5, R4 ;  /* 0x000000051b047223 */ /* 0x008fc80000000004 */
[----:B----4-:R-:W-:-:S04]  /*05c0*/  FFMA R9, R9, R6, R4 ;  /* 0x0000000609097223 */ /* 0x010fc80000000004 */
[----:B-----5:R-:W-:Y:S01]  /*05d0*/  FFMA R23, R8, R7, R9 ;  /* 0x0000000708177223 */ /* 0x020fe20000000009 */
[----:B-1----:R-:W-:Y:S06]  /*05e0*/  BRA.U UP0, `(.L_x_1) ;  /* 0xfffffffd00107547 */ /* 0x002fec000b83ffff */
.L_x_0:
[----:B------:R-:W0:Y:S01]  /*05f0*/  LDC.64 R2, c[0x0][0x390] ;  /* 0x0000e400ff027b82 */ /* 0x000e220000000a00 */
[----:B------:R-:W1:Y:S01]  /*0600*/  LDCU UR4, c[0x0][0x398] ;  /* 0x00007300ff0477ac */ /* 0x000e620008000800 */
[----:B0-----:R-:W2:Y:S02]  /*0610*/  LDG.E R3, desc[UR10][R2.64] ;  /* 0x0000000a02037981 */ /* 0x001ea4000c1e1900 */
[----:B--2---:R-:W-:-:S04]  /*0620*/  ISETP.GE.U32.AND P0, PT, R12, R3, PT ;  /* 0x000000030c00720c */ /* 0x004fc80003f06070 */
[----:B-1----:R-:W-:-:S13]  /*0630*/  ISETP.GE.OR P0, PT, R13, UR4, P0 ;  /* 0x000000040d007c0c */ /* 0x002fda0008706670 */
[----:B------:R-:W-:Y:S05]  /*0640*/  @P0 EXIT ;  /* 0x000000000000094d */ /* 0x000fea0003800000 */
[----:B------:R-:W0:Y:S01]  /*0650*/  LDC.64 R2, c[0x0][0x3a0] ;  /* 0x0000e800ff027b82 */ /* 0x000e220000000a00 */
[----:B------:R-:W-:-:S04]  /*0660*/  IMAD R13, R12, UR4, R13 ;  /* 0x000000040c0d7c24 */ /* 0x000fc8000f8e020d */
[----:B0-----:R-:W-:-:S05]  /*0670*/  IMAD.WIDE R2, R13, 0x4, R2 ;  /* 0x000000040d027825 */ /* 0x001fca00078e0202 */
[----:B------:R-:W-:Y:S01]  /*0680*/  STG.E desc[UR10][R2.64], R23 ;  /* 0x0000001702007986 */ /* 0x000fe2000c10190a */
[----:B------:R-:W-:Y:S05]  /*0690*/  EXIT ;  /* 0x000000000000794d */ /* 0x000fea0003800000 */
.L_x_2:
[----:B------:R-:W-:-:S00]  /*06a0*/  BRA `(.L_x_2) ;  /* 0xfffffffc00fc7947 */ /* 0x000fc0000383ffff */
[----:B------:R-:W-:-:S00]  /*06b0*/  NOP ;  /* 0x0000000000007918 */ /* 0x000fc00000000000 */
        /* <DEDUP_REMOVED lines=12> */
.L_x_21:


//--------------------- .text._Z6col2imPfPiPjS_iiiii --------------------------
	.section	.text._Z6col2imPfPiPjS_iiiii,"ax",@progbits
	.align	128
        .global         _Z6col2imPfPiPjS_iiiii
        .type           _Z6col2imPfPiPjS_iiiii,@function
        .size           _Z6col2imPfPiPjS_iiiii,(.L_x_22 - _Z6col2imPfPiPjS_iiiii)
        .other          _Z6col2imPfPiPjS_iiiii,@"STO_CUDA_ENTRY STV_DEFAULT"
_Z6col2imPfPiPjS_iiiii:
.text._Z6col2imPfPiPjS_iiiii:
[----:B------:R-:W-:Y:S08]  /*0000*/  LDC R1, c[0x0][0x37c] ;  /* 0x0000df00ff017b82 */ /* 0x000ff00000000800 */
[----:B------:R-:W0:Y:S01]  /*0010*/  LDC.64 R2, c[0x0][0x390] ;  /* 0x0000e400ff027b82 */ /* 0x000e220000000a00 */
[----:B------:R-:W0:Y:S02]  /*0020*/  LDCU.64 UR10, c[0x0][0x358] ;  /* 0x00006b00ff0a77ac */ /* 0x000e240008000a00 */
[----:B0-----:R-:W2:Y:S05]  /*0030*/  LDG.E R9, desc[UR10][R2.64] ;  /* 0x0000000a02097981 */ /* 0x001eaa000c1e1900 */
[----:B------:R-:W0:Y:S01]  /*0040*/  LDC R5, c[0x0][0x360] ;  /* 0x0000d800ff057b82 */ /* 0x000e220000000800 */
[----:B------:R-:W1:Y:S01]  /*0050*/  S2R R8, SR_TID.Y ;  /* 0x0000000000087919 */ /* 0x000e620000002200 */
[----:B------:R-:W0:Y:S06]  /*0060*/  S2R R0, SR_TID.X ;  /* 0x0000000000007919 */ /* 0x000e2c0000002100 */
[----:B------:R-:W1:Y:S08]  /*0070*/  S2UR UR5, SR_CTAID.Y ;  /* 0x00000000000579c3 */ /* 0x000e700000002600 */
[----:B------:R-:W1:Y:S08]  /*0080*/  LDC R11, c[0x0][0x364] ;  /* 0x0000d900ff0b7b82 */ /* 0x000e700000000800 */
[----:B------:R-:W0:Y:S01]  /*0090*/  S2UR UR4, SR_CTAID.X ;  /* 0x00000000000479c3 */ /* 0x000e220000002500 */
[----:B-1----:R-:W-:-:S02]  /*00a0*/  IMAD R8, R11, UR5, R8 ;  /* 0x000000050b087c24 */ /* 0x002fc4000f8e0208 */
[----:B0-----:R-:W-:-:S03]  /*00b0*/  IMAD R0, R5, UR4, R0 ;  /* 0x0000000405007c24 */ /* 0x001fc6000f8e0200 */
[----:B--2---:R-:W-:-:S13]  /*00c0*/  ISETP.GE.U32.AND P0, PT, R8, R9, PT ;  /* 0x000000090800720c */ /* 0x004fda0003f06070 */
[----:B------:R-:W-:Y:S05]  /*00d0*/  @P0 EXIT ;  /* 0x000000000000094d */ /* 0x000fea0003800000 */
[----:B------:R-:W0:Y:S01]  /*00e0*/  LDC.64 R2, c[0x0][0x398] ;  /* 0x0000e600ff027b82 */ /* 0x000e220000000a00 */
[----:B------:R-:W1:Y:S01]  /*00f0*/  LDCU.128 UR4, c[0x0][0x3a0] ;  /* 0x00007400ff0477ac */ /* 0x000e620008000c00 */
[----:B------:R-:W-:Y:S01]  /*0100*/  MOV R17, R8 ;  /* 0x0000000800117202 */ /* 0x000fe20000000f00 */
[----:B------:R-:W2:Y:S05]  /*0110*/  LDCU UR9, c[0x0][0x374] ;  /* 0x00006e80ff0977ac */ /* 0x000eaa0008000800 */
[----:B------:R-:W3:Y:S01]  /*0120*/  LDC.64 R4, c[0x0][0x380] ;  /* 0x0000e000ff047b82 */ /* 0x000ee20000000a00 */
[----:B------:R-:W4:Y:S01]  /*0130*/  LDCU UR8, c[0x0][0x3b0] ;  /* 0x00007600ff0877ac */ /* 0x000f220008000800 */
[----:B------:R-:W0:Y:S06]  /*0140*/  LDCU UR12, c[0x0][0x3a8] ;  /* 0x00007500ff0c77ac */ /* 0x000e2c0008000800 */
[----:B------:R-:W0:Y:S01]  /*0150*/  LDC.64 R6, c[0x0][0x388] ;  /* 0x0000e200ff067b82 */ /* 0x000e220000000a00 */
[----:B-1----:R-:W-:Y:S01]  /*0160*/  ISETP.GE.AND P0, PT, R0, UR6, PT ;  /* 0x0000000600007c0c */ /* 0x002fe2000bf06270 */
[----:B------:R-:W-:Y:S01]  /*0170*/  UIADD3 UR4, UPT, UPT, UR4, 0x1, -UR7 ;  /* 0x0000000104047890 */ /* 0x000fe2000fffe807 */
[----:B--2---:R-:W-:Y:S01]  /*0180*/  IMAD R16, R11, UR9, RZ ;  /* 0x000000090b107c24 */ /* 0x004fe2000f8e02ff */
[----:B----4-:R-:W-:-:S12]  /*0190*/  UIADD3 UR5, UPT, UPT, UR5, 0x1, -UR8 ;  /* 0x0000000105057890 */ /* 0x010fd8000fffe808 */
.L_x_5:
[----:B------:R-:W-:Y:S04]  /*01a0*/  BSSY.RECONVERGENT B0, `(.L_x_3) ;  /* 0x0000011000007945 */ /* 0x000fe80003800200 */
[----:B-1----:R-:W-:Y:S05]  /*01b0*/  @P0 BRA `(.L_x_4) ;  /* 0x00000000003c0947 */ /* 0x002fea0003800000 */
[----:B------:R-:W-:-:S05]  /*01c0*/  LEA R13, R17, R17, 0x1 ;  /* 0x00000011110d7211 */ /* 0x000fca00078e08ff */
[----:B0-----:R-:W-:-:S05]  /*01d0*/  IMAD.WIDE.U32 R12, R13, 0x4, R6 ;  /* 0x000000040d0c7825 */ /* 0x001fca00078e0006 */
[----:B------:R-:W2:Y:S04]  /*01e0*/  LDG.E R14, desc[UR10][R12.64+0x8] ;  /* 0x0000080a0c0e7981 */ /* 0x000ea8000c1e1900 */
[----:B------:R-:W2:Y:S01]  /*01f0*/  LDG.E R15, desc[UR10][R12.64] ;  /* 0x0000000a0c0f7981 */ /* 0x000ea2000c1e1900 */
[----:B------:R-:W-:-:S03]  /*0200*/  IMAD R11, R17, UR12, R0 ;  /* 0x0000000c110b7c24 */ /* 0x000fc6000f8e0200 */
[----:B------:R-:W4:Y:S01]  /*0210*/  LDG.E R18, desc[UR10][R12.64+0x4] ;  /* 0x0000040a0c127981 */ /* 0x000f22000c1e1900 */
[----:B---3--:R-:W-:-:S06]  /*0220*/  IMAD.WIDE R10, R11, 0x4, R4 ;  /* 0x000000040b0a7825 */ /* 0x008fcc00078e0204 */
[----:B------:R-:W3:Y:S01]  /*0230*/  LDG.E R11, desc[UR10][R10.64] ;  /* 0x0000000a0a0b7981 */ /* 0x000ee2000c1e1900 */
[----:B------:R-:W0:Y:S01]  /*0240*/  LDC.64 R8, c[0x0][0x390] ;  /* 0x0000e400ff087b82 */ /* 0x000e220000000a00 */
[----:B--2---:R-:W-:-:S04]  /*0250*/  IMAD R15, R14, UR4, R15 ;  /* 0x000000040e0f7c24 */ /* 0x004fc8000f8e020f */
[----:B----4-:R-:W-:-:S04]  /*0260*/  IMAD R15, R15, UR5, R18 ;  /* 0x000000050f0f7c24 */ /* 0x010fc8000f8e0212 */
[----:B------:R-:W-:-:S04]  /*0270*/  IMAD R15, R15, UR12, R0 ;  /* 0x0000000c0f0f7c24 */ /* 0x000fc8000f8e0200 */
[----:B------:R-:W-:-:S05]  /*0280*/  IMAD.WIDE R14, R15, 0x4, R2 ;  /* 0x000000040f0e7825 */ /* 0x000fca00078e0202 */
[----:B---3--:R1:W-:Y:S04]  /*0290*/  STG.E desc[UR10][R14.64], R11 ;  /* 0x0000000b0e007986 */ /* 0x0083e8000c10190a */
[----:B0-----:R1:W5:Y:S02]  /*02a0*/  LDG.E R9, desc[UR10][R8.64] ;  /* 0x0000000a08097981 */ /* 0x001364000c1e1900 */
.L_x_4:
[----:B0-----:R-:W-:Y:S05]  /*02b0*/  BSYNC.RECONVERGENT B0 ;  /* 0x0000000000007941 */ /* 0x001fea0003800200 */
.L_x_3:
[----:B------:R-:W-:-:S04]  /*02c0*/  IADD3 R17, PT, PT, R16, R17, RZ ;  /* 0x0000001110117210 */ /* 0x000fc80007ffe0ff */
[----:B-----5:R-:W-:-:S13]  /*02d0*/  ISETP.GE.U32.AND P1, PT, R17, R9, PT ;  /* 0x000000091100720c */ /* 0x020fda0003f26070 */
[----:B------:R-:W-:Y:S05]  /*02e0*/  @!P1 BRA `(.L_x_5) ;  /* 0xfffffffc00ac9947 */ /* 0x000fea000383ffff */
[----:B------:R-:W-:Y:S05]  /*02f0*/  EXIT ;  /* 0x000000000000794d */ /* 0x000fea0003800000 */
.L_x_6:
        /* <DEDUP_REMOVED lines=16> */
.L_x_22:


//--------------------- .text._Z6im2colPfPiS_PjS0_iiiiiiiii --------------------------
	.section	.text._Z6im2colPfPiS_PjS0_iiiiiiiii,"ax",@progbits
	.align	128
        .global         _Z6im2colPfPiS_PjS0_iiiiiiiii
        .type           _Z6im2colPfPiS_PjS0_iiiiiiiii,@function
        .size           _Z6im2colPfPiS_PjS0_iiiiiiiii,(.L_x_23 - _Z6im2colPfPiS_PjS0_iiiiiiiii)
        .other          _Z6im2colPfPiS_PjS0_iiiiiiiii,@"STO_CUDA_ENTRY STV_DEFAULT"
_Z6im2colPfPiS_PjS0_iiiiiiiii:
.text._Z6im2colPfPiS_PjS0_iiiiiiiii:
[----:B------:R-:W-:Y:S01]  /*0000*/  LDC R1, c[0x0][0x37c] ;  /* 0x0000df00ff017b82 */ /* 0x000fe20000000800 */
[----:B------:R-:W0:Y:S07]  /*0010*/  S2R R0, SR_TID.Z ;  /* 0x0000000000007919 */ /* 0x000e2e0000002300 */
[----:B------:R-:W1:Y:S01]  /*0020*/  LDC R3, c[0x0][0x360] ;  /* 0x0000d800ff037b82 */ /* 0x000e620000000800 */
[----:B------:R-:W2:Y:S01]  /*0030*/  LDCU UR4, c[0x0][0x364] ;  /* 0x00006c80ff0477ac */ /* 0x000ea20008000800 */
[----:B------:R-:W1:Y:S01]  /*0040*/  S2R R2, SR_TID.X ;  /* 0x0000000000027919 */ /* 0x000e620000002100 */
[----:B------:R-:W3:Y:S05]  /*0050*/  LDCU UR8, c[0x0][0x3a8] ;  /* 0x00007500ff0877ac */ /* 0x000eea0008000800 */
[----:B------:R-:W0:Y:S08]  /*0060*/  S2UR UR7, SR_CTAID.Z ;  /* 0x00000000000779c3 */ /* 0x000e300000002700 */
[----:B------:R-:W0:Y:S08]  /*0070*/  LDC R5, c[0x0][0x368] ;  /* 0x0000da00ff057b82 */ /* 0x000e300000000800 */
[----:B------:R-:W1:Y:S08]  /*0080*/  S2UR UR5, SR_CTAID.X ;  /* 0x00000000000579c3 */ /* 0x000e700000002500 */
[----:B------:R-:W2:Y:S01]  /*0090*/  S2UR UR6, SR_CTAID.Y ;  /* 0x00000000000679c3 */ /* 0x000ea20000002600 */
[----:B0-----:R-:W-:-:S05]  /*00a0*/  IMAD R0, R5, UR7, R0 ;  /* 0x0000000705007c24 */ /* 0x001fca000f8e0200 */
[----:B---3--:R-:W-:Y:S01]  /*00b0*/  ISETP.GE.AND P0, PT, R0, UR8, PT ;  /* 0x0000000800007c0c */ /* 0x008fe2000bf06270 */
[----:B-1----:R-:W-:Y:S01]  /*00c0*/  IMAD R2, R3, UR5, R2 ;  /* 0x0000000503027c24 */ /* 0x002fe2000f8e0202 */
[----:B--2---:R-:W-:-:S11]  /*00d0*/  UIMAD UR6, UR6, UR4, URZ ;  /* 0x00000004060672a4 */ /* 0x004fd6000f8e02ff */
[----:B------:R-:W-:Y:S05]  /*00e0*/  @P0 EXIT ;  /* 0x000000000000094d */ /* 0x000fea0003800000 */
[----:B------:R-:W0:Y:S01]  /*00f0*/  S2R R13, SR_TID.Y ;  /* 0x00000000000d7919 */ /* 0x000e220000002200 */
[----:B------:R-:W1:Y:S08]  /*0100*/  LDC.64 R6, c[0x0][0x3b0] ;  /* 0x0000ec00ff067b82 */ /* 0x000e700000000a00 */
[----:B------:R-:W1:Y:S01]  /*0110*/  LDC.64 R4, c[0x0][0x3c0] ;  /* 0x0000f000ff047b82 */ /* 0x000e620000000a00 */
[----:B0-----:R-:W-:Y:S01]  /*0120*/  VIADD R3, R13, UR6 ;  /* 0x000000060d037c36 */ /* 0x001fe20008000000 */
[----:B-1----:R-:W-:Y:S01]  /*0130*/  IADD3 R9, PT, PT, R6, -R4, RZ ;  /* 0x8000000406097210 */ /* 0x002fe20007ffe0ff */
[----:B------:R-:W-:-:S05]  /*0140*/  IMAD.IADD R8, R7, 0x1, -R5 ;  /* 0x0000000107087824 */ /* 0x000fca00078e0a05 */
[----:B------:R-:W-:-:S04]  /*0150*/  ISETP.GT.AND P0, PT, R3, R8, PT ;  /* 0x000000080300720c */ /* 0x000fc80003f04270 */
[----:B------:R-:W-:-:S13]  /*0160*/  ISETP.GT.OR P0, PT, R2, R9, P0 ;  /* 0x000000090200720c */ /* 0x000fda0000704670 */
[----:B------:R-:W-:Y:S05]  /*0170*/  @P0 EXIT ;  /* 0x000000000000094d */ /* 0x000fea0003800000 */
[C---:B------:R-:W-:Y:S01]  /*0180*/  VIADD R8, R4.reuse, 0xffffffff ;  /* 0xffffffff04087836 */ /* 0x040fe20000000000 */
[----:B------:R-:W-:-:S04]  /*0190*/  IADD3 R4, PT, PT, -R4, 0x1, RZ ;  /* 0x0000000104047810 */ /* 0x000fc80007ffe1ff */
[----:B------:R-:W-:Y:S02]  /*01a0*/  LEA.HI R9, R8, R8, RZ, 0x1 ;  /* 0x0000000808097211 */ /* 0x000fe400078f08ff */
[----:B------:R-:W-:Y:S01]  /*01b0*/  LEA.HI R8, R4, R4, RZ, 0x1 ;  /* 0x0000000404087211 */ /* 0x000fe200078f08ff */
[----:B------:R-:W-:Y:S01]  /*01c0*/  VIADD R4, R5, 0xffffffff ;  /* 0xffffffff05047836 */ /* 0x000fe20000000000 */
[----:B------:R-:W-:Y:S02]  /*01d0*/  SHF.R.S32.HI R9, RZ, 0x1, R9 ;  /* 0x00000001ff097819 */ /* 0x000fe40000011409 */
[----:B------:R-:W-:-:S04]  /*01e0*/  SHF.R.S32.HI R8, RZ, 0x1, R8 ;  /* 0x00000001ff087819 */ /* 0x000fc80000011408 */
[----:B------:R-:W-:-:S13]  /*01f0*/  ISETP.GT.AND P0, PT, R8, R9, PT ;  /* 0x000000090800720c */ /* 0x000fda0003f04270 */
[----:B------:R-:W-:Y:S05]  /*0200*/  @P0 EXIT ;  /* 0x000000000000094d */ /* 0x000fea0003800000 */
[----:B------:R-:W-:Y:S02]  /*0210*/  IADD3 R5, PT, PT, -R5, 0x1, RZ ;  /* 0x0000000105057810 */ /* 0x000fe40007ffe1ff */
[----:B------:R-:W-:Y:S02]  /*0220*/  LEA.HI R4, R4, R4, RZ, 0x1 ;  /* 0x0000000404047211 */ /* 0x000fe400078f08ff */
[----:B------:R-:W-:Y:S02]  /*0230*/  LEA.HI R15, R5, R5, RZ, 0x1 ;  /* 0x00000005050f7211 */ /* 0x000fe400078f08ff */
[----:B------:R-:W-:Y:S02]  /*0240*/  SHF.R.S32.HI R4, RZ, 0x1, R4 ;  /* 0x00000001ff047819 */ /* 0x000fe40000011404 */
[----:B------:R-:W-:-:S04]  /*0250*/  SHF.R.S32.HI R15, RZ, 0x1, R15 ;  /* 0x00000001ff0f7819 */ /* 0x000fc8000001140f */
[----:B------:R-:W-:-:S13]  /*0260*/  ISETP.GT.AND P0, PT, R15, R4, PT ;  /* 0x000000040f00720c */ /* 0x000fda0003f04270 */
[----:B------:R-:W-:Y:S05]  /*0270*/  @P0 EXIT ;  /* 0x000000000000094d */ /* 0x000fea0003800000 */
[----:B------:R-:W0:Y:S01]  /*0280*/  LDC R5, c[0x0][0x3c8] ;  /* 0x0000f200ff057b82 */ /* 0x000e220000000800 */
[----:B------:R-:W-:Y:S01]  /*0290*/  IABS R18, R7 ;  /* 0x0000000700127213 */ /* 0x000fe20000000000 */
[----:B------:R-:W-:Y:S01]  /*02a0*/  BSSY.RECONVERGENT B0, `(.L_x_7) ;  /* 0x000006b000007945 */ /* 0x000fe20003800200 */
[----:B------:R-:W-:Y:S01]  /*02b0*/  IABS R16, R6 ;  /* 0x0000000600107213 */ /* 0x000fe20000000000 */
[----:B------:R-:W1:Y:S01]  /*02c0*/  LDCU.64 UR14, c[0x0][0x358] ;  /* 0x00006b00ff0e77ac */ /* 0x000e620008000a00 */
[-C--:B0-----:R-:W-:Y:S02]  /*02d0*/  IABS R12, R5.reuse ;  /* 0x00000005000c7213 */ /* 0x081fe40000000000 */
[-C--:B------:R-:W-:Y:S02]  /*02e0*/  LOP3.LUT R6, R6, R5.reuse, RZ, 0x3c, !PT ;  /* 0x0000000506067212 */ /* 0x080fe400078e3cff */
[----:B------:R-:W0:Y:S01]  /*02f0*/  I2F.RP R14, R12 ;  /* 0x0000000c000e7306 */ /* 0x000e220000209400 */
[----:B------:R-:W-:-:S02]  /*0300*/  LOP3.LUT R7, R7, R5, RZ, 0x3c, !PT ;  /* 0x0000000507077212 */ /* 0x000fc400078e3cff */
[----:B------:R-:W-:Y:S01]  /*0310*/  ISETP.GE.AND P1, PT, R6, RZ, PT ;  /* 0x000000ff0600720c */ /* 0x000fe20003f26270 */
[----:B------:R-:W-:-:S04]  /*0320*/  IMAD.MOV.U32 R6, RZ, RZ, R8 ;  /* 0x000000ffff067224 */ /* 0x000fc800078e0008 */
[----:B0-----:R-:W0:Y:S02]  /*0330*/  MUFU.RCP R14, R14 ;  /* 0x0000000e000e7308 */ /* 0x001e240000001000 */
[----:B0-----:R-:W-:-:S06]  /*0340*/  IADD3 R10, PT, PT, R14, 0xffffffe, RZ ;  /* 0x0ffffffe0e0a7810 */ /* 0x001fcc0007ffe0ff */
[----:B------:R0:W2:Y:S02]  /*0350*/  F2I.FTZ.U32.TRUNC.NTZ R11, R10 ;  /* 0x0000000a000b7305 */ /* 0x0000a4000021f000 */
[----:B0-----:R-:W-:Y:S02]  /*0360*/  IMAD.MOV.U32 R10, RZ, RZ, RZ ;  /* 0x000000ffff0a7224 */ /* 0x001fe400078e00ff */
[----:B--2---:R-:W-:-:S04]  /*0370*/  IMAD.MOV R17, RZ, RZ, -R11 ;  /* 0x000000ffff117224 */ /* 0x004fc800078e0a0b */
[----:B------:R-:W-:-:S04]  /*0380*/  IMAD R17, R17, R12, RZ ;  /* 0x0000000c11117224 */ /* 0x000fc800078e02ff */
[----:B------:R-:W-:Y:S01]  /*0390*/  IMAD.HI.U32 R11, R11, R17, R10 ;  /* 0x000000110b0b7227 */ /* 0x000fe200078e000a */
[----:B------:R-:W-:-:S05]  /*03a0*/  MOV R17, R18 ;  /* 0x0000001200117202 */ /* 0x000fca0000000f00 */
[----:B------:R-:W-:-:S04]  /*03b0*/  IMAD.HI.U32 R14, R11, R16, RZ ;  /* 0x000000100b0e7227 */ /* 0x000fc800078e00ff */
[----:B------:R-:W-:-:S04]  /*03c0*/  IMAD.HI.U32 R10, R11, R17, RZ ;  /* 0x000000110b0a7227 */ /* 0x000fc800078e00ff */
[----:B------:R-:W-:Y:S02]  /*03d0*/  IMAD.MOV R11, RZ, RZ, -R14 ;  /* 0x000000ffff0b7224 */ /* 0x000fe400078e0a0e */
[----:B------:R-:W-:Y:S02]  /*03e0*/  IMAD.MOV R18, RZ, RZ, -R10 ;  /* 0x000000ffff127224 */ /* 0x000fe400078e0a0a */
[C---:B------:R-:W-:Y:S02]  /*03f0*/  IMAD R11, R12.reuse, R11, R16 ;  /* 0x0000000b0c0b7224 */ /* 0x040fe400078e0210 */
[C---:B------:R-:W-:Y:S02]  /*0400*/  IMAD R17, R12.reuse, R18, R17 ;  /* 0x000000120c117224 */ /* 0x040fe400078e0211 */
[----:B------:R-:W-:Y:S01]  /*0410*/  IMAD.MOV.U32 R16, RZ, RZ, R6 ;  /* 0x000000ffff107224 */ /* 0x000fe200078e0006 */
[C---:B------:R-:W-:Y:S02]  /*0420*/  ISETP.GT.U32.AND P0, PT, R12.reuse, R11, PT ;  /* 0x0000000b0c00720c */ /* 0x040fe40003f04070 */
[----:B------:R-:W-:-:S11]  /*0430*/  ISETP.GT.U32.AND P2, PT, R12, R17, PT ;  /* 0x000000110c00720c */ /* 0x000fd60003f44070 */
[-C--:B------:R-:W-:Y:S01]  /*0440*/  @!P0 IADD3 R11, PT, PT, R11, -R12.reuse, RZ ;  /* 0x8000000c0b0b8210 */ /* 0x080fe20007ffe0ff */
[----:B------:R-:W-:Y:S01]  /*0450*/  @!P0 VIADD R14, R14, 0x1 ;  /* 0x000000010e0e8836 */ /* 0x000fe20000000000 */
[----:B------:R-:W-:Y:S01]  /*0460*/  ISETP.GE.AND P0, PT, R7, RZ, PT ;  /* 0x000000ff0700720c */ /* 0x000fe20003f06270 */
[----:B------:R-:W-:Y:S01]  /*0470*/  @!P2 IMAD.IADD R17, R17, 0x1, -R12 ;  /* 0x000000011111a824 */ /* 0x000fe200078e0a0c */
[-C--:B------:R-:W-:Y:S02]  /*0480*/  ISETP.GE.U32.AND P3, PT, R11, R12.reuse, PT ;  /* 0x0000000c0b00720c */ /* 0x080fe40003f66070 */
[----:B------:R-:W-:Y:S02]  /*0490*/  @!P2 IADD3 R10, PT, PT, R10, 0x1, RZ ;  /* 0x000000010a0aa810 */ /* 0x000fe40007ffe0ff */
[----:B------:R-:W-:Y:S01]  /*04a0*/  ISETP.GE.U32.AND P4, PT, R17, R12, PT ;  /* 0x0000000c1100720c */ /* 0x000fe20003f86070 */
[----:B------:R-:W-:Y:S01]  /*04b0*/  IMAD.IADD R12, R3, 0x1, R4 ;  /* 0x00000001030c7824 */ /* 0x000fe200078e0204 */
[----:B------:R-:W-:-:S02]  /*04c0*/  ISETP.NE.AND P2, PT, R5, RZ, PT ;  /* 0x000000ff0500720c */ /* 0x000fc40003f45270 */
[----:B------:R-:W-:Y:S02]  /*04d0*/  LOP3.LUT R5, RZ, R5, RZ, 0x33, !PT ;  /* 0x00000005ff057212 */ /* 0x000fe400078e33ff */
[----:B------:R-:W-:Y:S02]  /*04e0*/  IADD3 R7, PT, PT, R2, R9, RZ ;  /* 0x0000000902077210 */ /* 0x000fe40007ffe0ff */
[----:B------:R-:W-:Y:S01]  /*04f0*/  VIMNMX R9, PT, PT, R9, R6, !PT ;  /* 0x0000000609097248 */ /* 0x000fe20007fe0100 */
[----:B------:R-:W-:-:S04]  /*0500*/  @P3 VIADD R14, R14, 0x1 ;  /* 0x000000010e0e3836 */ /* 0x000fc80000000000 */
[----:B------:R-:W-:Y:S01]  /*0510*/  @P4 VIADD R10, R10, 0x1 ;  /* 0x000000010a0a4836 */ /* 0x000fe20000000000 */
[----:B------:R-:W-:-:S03]  /*0520*/  @!P1 IADD3 R14, PT, PT, -R14, RZ, RZ ;  /* 0x000000ff0e0e9210 */ /* 0x000fc60007ffe1ff */
[----:B------:R-:W-:Y:S01]  /*0530*/  @!P0 IMAD.MOV R10, RZ, RZ, -R10 ;  /* 0x000000ffff0a8224 */ /* 0x000fe200078e0a0a */
[----:B------:R-:W-:-:S04]  /*0540*/  SEL R11, R5, R14, !P2 ;  /* 0x0000000e050b7207 */ /* 0x000fc80005000000 */
[----:B------:R-:W-:Y:S01]  /*0550*/  SEL R5, R5, R10, !P2 ;  /* 0x0000000a05057207 */ /* 0x000fe20005000000 */
[----:B------:R-:W-:-:S04]  /*0560*/  IMAD R8, R0, R11, RZ ;  /* 0x0000000b00087224 */ /* 0x000fc800078e02ff */
[----:B-1----:R-:W-:-:S07]  /*0570*/  IMAD R8, R8, R5, RZ ;  /* 0x0000000508087224 */ /* 0x002fce00078e02ff */
.L_x_11:
[----:B------:R-:W0:Y:S01]  /*0580*/  LDC R18, c[0x0][0x3c8] ;  /* 0x0000f200ff127b82 */ /* 0x000e220000000800 */
[----:B------:R-:W-:Y:S02]  /*0590*/  HFMA2 R10, -RZ, RZ, 0, 0 ;  /* 0x00000000ff0a7431 */ /* 0x000fe400000001ff */
[----:B------:R-:W-:Y:S01]  /*05a0*/  IMAD.IADD R19, R7, 0x1, R16 ;  /* 0x0000000107137824 */ /* 0x000fe200078e0210 */
[----:B------:R-:W-:Y:S04]  /*05b0*/  BSSY.RELIABLE B1, `(.L_x_8) ;  /* 0x0000035000017945 */ /* 0x000fe80003800100 */
[----:B------:R-:W-:Y:S02]  /*05c0*/  IABS R22, R19 ;  /* 0x0000001300167213 */ /* 0x000fe40000000000 */
[----:B0-----:R-:W-:-:S02]  /*05d0*/  IABS R14, R18 ;  /* 0x00000012000e7213 */ /* 0x001fc40000000000 */
[----:B------:R-:W-:Y:S02]  /*05e0*/  LOP3.LUT R19, R19, R18, RZ, 0x3c, !PT ;  /* 0x0000001213137212 */ /* 0x000fe400078e3cff */
[----:B------:R-:W0:Y:S02]  /*05f0*/  I2F.RP R20, R14 ;  /* 0x0000000e00147306 */ /* 0x000e240000209400 */
[----:B------:R-:W-:Y:S01]  /*0600*/  ISETP.GE.AND P2, PT, R19, RZ, PT ;  /* 0x000000ff1300720c */ /* 0x000fe20003f46270 */
[----:B------:R-:W-:-:S05]  /*0610*/  IMAD.MOV.U32 R19, RZ, RZ, R15 ;  /* 0x000000ffff137224 */ /* 0x000fca00078e000f */
[----:B0-----:R-:W0:Y:S02]  /*0620*/  MUFU.RCP R20, R20 ;  /* 0x0000001400147308 */ /* 0x001e240000001000 */
[----:B0-----:R-:W-:-:S06]  /*0630*/  IADD3 R21, PT, PT, R20, 0xffffffe, RZ ;  /* 0x0ffffffe14157810 */ /* 0x001fcc0007ffe0ff */
[----:B------:R-:W0:Y:S02]  /*0640*/  F2I.FTZ.U32.TRUNC.NTZ R11, R21 ;  /* 0x00000015000b7305 */ /* 0x000e24000021f000 */
[----:B0-----:R-:W-:-:S04]  /*0650*/  IMAD.MOV R17, RZ, RZ, -R11 ;  /* 0x000000ffff117224 */ /* 0x001fc800078e0a0b */
[----:B------:R-:W-:-:S04]  /*0660*/  IMAD R17, R17, R14, RZ ;  /* 0x0000000e11117224 */ /* 0x000fc800078e02ff */
[----:B------:R-:W-:-:S04]  /*0670*/  IMAD.HI.U32 R17, R11, R17, R10 ;  /* 0x000000110b117227 */ /* 0x000fc800078e000a */
[----:B------:R-:W-:-:S04]  /*0680*/  IMAD.MOV.U32 R11, RZ, RZ, R22 ;  /* 0x000000ffff0b7224 */ /* 0x000fc800078e0016 */
[----:B------:R-:W-:-:S04]  /*0690*/  IMAD.HI.U32 R10, R17, R11, RZ ;  /* 0x0000000b110a7227 */ /* 0x000fc800078e00ff */
[----:B------:R-:W-:-:S04]  /*06a0*/  IMAD.MOV R20, RZ, RZ, -R10 ;  /* 0x000000ffff147224 */ /* 0x000fc800078e0a0a */
[----:B------:R-:W-:-:S05]  /*06b0*/  IMAD R11, R14, R20, R11 ;  /* 0x000000140e0b7224 */ /* 0x000fca00078e020b */
[----:B------:R-:W-:-:S13]  /*06c0*/  ISETP.GT.U32.AND P1, PT, R14, R11, PT ;  /* 0x0000000b0e00720c */ /* 0x000fda0003f24070 */
[-C--:B------:R-:W-:Y:S01]  /*06d0*/  @!P1 IADD3 R11, PT, PT, R11, -R14.reuse, RZ ;  /* 0x8000000e0b0b9210 */ /* 0x080fe20007ffe0ff */
[----:B------:R-:W-:Y:S01]  /*06e0*/  @!P1 VIADD R10, R10, 0x1 ;  /* 0x000000010a0a9836 */ /* 0x000fe20000000000 */
[----:B------:R-:W-:Y:S02]  /*06f0*/  ISETP.NE.AND P1, PT, R18, RZ, PT ;  /* 0x000000ff1200720c */ /* 0x000fe40003f25270 */
[----:B------:R-:W-:-:S13]  /*0700*/  ISETP.GE.U32.AND P0, PT, R11, R14, PT ;  /* 0x0000000e0b00720c */ /* 0x000fda0003f06070 */
[----:B------:R-:W-:-:S05]  /*0710*/  @P0 VIADD R10, R10, 0x1 ;  /* 0x000000010a0a0836 */ /* 0x000fca0000000000 */
[----:B------:R-:W-:Y:S02]  /*0720*/  @!P2 IADD3 R10, PT, PT, -R10, RZ, RZ ;  /* 0x000000ff0a0aa210 */ /* 0x000fe40007ffe1ff */
[----:B------:R-:W-:-:S05]  /*0730*/  @!P1 LOP3.LUT R10, RZ, R18, RZ, 0x33, !PT ;  /* 0x00000012ff0a9212 */ /* 0x000fca00078e33ff */
[----:B------:R-:W-:-:S07]  /*0740*/  IMAD R18, R5, R10, R8 ;  /* 0x0000000a05127224 */ /* 0x000fce00078e0208 */
.L_x_10:
[----:B------:R-:W0:Y:S01]  /*0750*/  LDC R20, c[0x0][0x3c8] ;  /* 0x0000f200ff147b82 */ /* 0x000e220000000800 */
[----:B------:R-:W-:-:S05]  /*0760*/  IMAD.IADD R11, R12, 0x1, R19 ;  /* 0x000000010c0b7824 */ /* 0x000fca00078e0213 */
[----:B------:R-:W-:-:S05]  /*0770*/  IABS R10, R11 ;  /* 0x0000000b000a7213 */ /* 0x000fca0000000000 */
[----:B------:R-:W-:-:S05]  /*0780*/  IMAD.HI.U32 R21, R17, R10, RZ ;  /* 0x0000000a11157227 */ /* 0x000fca00078e00ff */
[----:B------:R-:W-:Y:S02]  /*0790*/  IADD3 R23, PT, PT, -R21, RZ, RZ ;  /* 0x000000ff15177210 */ /* 0x000fe40007ffe1ff */
[-C--:B0-----:R-:W-:Y:S02]  /*07a0*/  IABS R22, R20.reuse ;  /* 0x0000001400167213 */ /* 0x081fe40000000000 */
[----:B------:R-:W-:-:S03]  /*07b0*/  LOP3.LUT R11, R11, R20, RZ, 0x3c, !PT ;  /* 0x000000140b0b7212 */ /* 0x000fc600078e3cff */
[----:B------:R-:W-:Y:S01]  /*07c0*/  IMAD R23, R22, R23, R10 ;  /* 0x0000001716177224 */ /* 0x000fe200078e020a */
[----:B------:R-:W-:Y:S02]  /*07d0*/  ISETP.GE.AND P2, PT, R11, RZ, PT ;  /* 0x000000ff0b00720c */ /* 0x000fe40003f46270 */
[----:B------:R-:W0:Y:S02]  /*07e0*/  LDC.64 R10, c[0x0][0x388] ;  /* 0x0000e200ff0a7b82 */ /* 0x000e240000000a00 */
[----:B------:R-:W-:-:S13]  /*07f0*/  ISETP.GT.U32.AND P1, PT, R14, R23, PT ;  /* 0x000000170e00720c */ /* 0x000fda0003f24070 */
[----:B------:R-:W-:Y:S02]  /*0800*/  @!P1 IMAD.IADD R23, R23, 0x1, -R22 ;  /* 0x0000000117179824 */ /* 0x000fe400078e0a16 */
[----:B------:R-:W-:Y:S01]  /*0810*/  @!P1 VIADD R21, R21, 0x1 ;  /* 0x0000000115159836 */ /* 0x000fe20000000000 */
[----:B------:R-:W-:Y:S02]  /*0820*/  ISETP.NE.AND P1, PT, R20, RZ, PT ;  /* 0x000000ff1400720c */ /* 0x000fe40003f25270 */
[----:B------:R-:W-:-:S13]  /*0830*/  ISETP.GE.U32.AND P0, PT, R23, R14, PT ;  /* 0x0000000e1700720c */ /* 0x000fda0003f06070 */
[----:B------:R-:W-:-:S05]  /*0840*/  @P0 IADD3 R21, PT, PT, R21, 0x1, RZ ;  /* 0x0000000115150810 */ /* 0x000fca0007ffe0ff */
[----:B------:R-:W-:Y:S01]  /*0850*/  @!P2 IMAD.MOV R21, RZ, RZ, -R21 ;  /* 0x000000ffff15a224 */ /* 0x000fe200078e0a15 */
[----:B------:R-:W-:-:S05]  /*0860*/  @!P1 LOP3.LUT R21, RZ, R20, RZ, 0x33, !PT ;  /* 0x00000014ff159212 */ /* 0x000fca00078e33ff */
[----:B------:R-:W-:-:S04]  /*0870*/  IMAD.IADD R21, R18, 0x1, R21 ;  /* 0x0000000112157824 */ /* 0x000fc800078e0215 */
[----:B0-----:R-:W-:-:S06]  /*0880*/  IMAD.WIDE R10, R21, 0x4, R10 ;  /* 0x00000004150a7825 */ /* 0x001fcc00078e020a */
[----:B------:R-:W2:Y:S02]  /*0890*/  LDG.E R10, desc[UR14][R10.64] ;  /* 0x0000000e0a0a7981 */ /* 0x000ea4000c1e1900 */
[----:B--2---:R-:W-:-:S13]  /*08a0*/  ISETP.NE.AND P0, PT, R10, 0x1, PT ;  /* 0x000000010a00780c */ /* 0x004fda0003f05270 */
[----:B------:R-:W-:Y:S05]  /*08b0*/  @!P0 BREAK.RELIABLE B1 ;  /* 0x0000000000018942 */ /* 0x000fea0003800100 */
[----:B------:R-:W-:Y:S05]  /*08c0*/  @!P0 BRA `(.L_x_9) ;  /* 0x0000000000208947 */ /* 0x000fea0003800000 */
[C---:B------:R-:W-:Y:S02]  /*08d0*/  ISETP.NE.AND P0, PT, R19.reuse, R4, PT ;  /* 0x000000041300720c */ /* 0x040fe40003f05270 */
[----:B------:R-:W-:-:S11]  /*08e0*/  IADD3 R19, PT, PT, R19, 0x1, RZ ;  /* 0x0000000113137810 */ /* 0x000fd60007ffe0ff */
[----:B------:R-:W-:Y:S05]  /*08f0*/  @P0 BRA `(.L_x_10) ;  /* 0xfffffffc00940947 */ /* 0x000fea000383ffff */
[----:B------:R-:W-:Y:S05]  /*0900*/  BSYNC.RELIABLE B1 ;  /* 0x0000000000017941 */ /* 0x000fea0003800100 */
.L_x_8:
[----:B------:R-:W-:-:S13]  /*0910*/  ISETP.NE.AND P0, PT, R16, R9, PT ;  /* 0x000000091000720c */ /* 0x000fda0003f05270 */
[----:B------:R-:W-:Y:S05]  /*0920*/  @!P0 EXIT ;  /* 0x000000000000894d */ /* 0x000fea0003800000 */
[----:B------:R-:W-:Y:S01]  /*0930*/  VIADD R16, R16, 0x1 ;  /* 0x0000000110107836 */ /* 0x000fe20000000000 */
[----:B------:R-:W-:Y:S06]  /*0940*/  BRA `(.L_x_11) ;  /* 0xfffffffc000c7947 */ /* 0x000fec000383ffff */
.L_x_9:
[----:B------:R-:W-:Y:S05]  /*0950*/  BSYNC.RECONVERGENT B0 ;  /* 0x0000000000007941 */ /* 0x000fea0003800200 */
.L_x_7:
[----:B------:R-:W-:Y:S05]  /*0960*/  WARPSYNC.ALL ;  /* 0x0000000000007948 */ /* 0x000fea0003800000 */
[----:B------:R-:W0:Y:S01]  /*0970*/  S2R R17, SR_LANEID ;  /* 0x0000000000117919 */ /* 0x000e220000000000 */
[----:B------:R-:W-:Y:S01]  /*0980*/  VOTEU.ANY UR4, UPT, PT ;  /* 0x0000000000047886 */ /* 0x000fe200038e0100 */
[----:B------:R-:W1:Y:S01]  /*0990*/  LDC.64 R14, c[0x0][0x398] ;  /* 0x0000e600ff0e7b82 */ /* 0x000e620000000a00 */
[----:B------:R-:W0:Y:S01]  /*09a0*/  FLO.U32 R12, UR4 ;  /* 0x00000004000c7d00 */ /* 0x000e2200080e0000 */
[----:B------:R-:W2:Y:S01]  /*09b0*/  S2R R16, SR_LTMASK ;  /* 0x0000000000107919 */ /* 0x000ea20000003900 */
[----:B------:R-:W3:Y:S06]  /*09c0*/  LDCU UR7, c[0x0][0x3b8] ;  /* 0x00007700ff0777ac */ /* 0x000eec0008000800 */
[----:B------:R-:W1:Y:S01]  /*09d0*/  POPC R11, UR4 ;  /* 0x00000004000b7d09 */ /* 0x000e620008000000 */
[----:B0-----:R-:W-:-:S13]  /*09e0*/  ISETP.EQ.U32.AND P0, PT, R12, R17, PT ;  /* 0x000000110c00720c */ /* 0x001fda0003f02070 */
[----:B-1----:R-:W4:Y:S01]  /*09f0*/  @P0 ATOMG.E.ADD.STRONG.GPU PT, R11, desc[UR14][R14.64], R11 ;  /* 0x8000000b0e0b09a8 */ /* 0x002f2200081ef10e */
[----:B--2---:R-:W-:Y:S01]  /*0a00*/  LOP3.LUT R16, R16, UR4, RZ, 0xc0, !PT ;  /* 0x0000000410107c12 */ /* 0x004fe2000f8ec0ff */
[----:B---3--:R-:W-:-:S03]  /*0a10*/  UISETP.GE.AND UP0, UPT, UR7, 0x1, UPT ;  /* 0x000000010700788c */ /* 0x008fc6000bf06270 */
[----:B------:R-:W0:Y:S01]  /*0a20*/  POPC R17, R16 ;  /* 0x0000001000117309 */ /* 0x000e220000000000 */
[----:B----4-:R-:W0:Y:S02]  /*0a30*/  SHFL.IDX PT, R10, R11, R12, 0x1f ;  /* 0x00001f0c0b0a7589 */ /* 0x010e2400000e0000 */
[----:B0-----:R-:W-:-:S03]  /*0a40*/  IMAD.IADD R10, R10, 0x1, R17 ;  /* 0x000000010a0a7824 */ /* 0x001fc600078e0211 */
[----:B------:R-:W-:Y:S05]  /*0a50*/  BRA.U !UP0, `(.L_x_12) ;  /* 0x0000000d08bc7547 */ /* 0x000fea000b800000 */
[----:B------:R-:W0:Y:S01]  /*0a60*/  LDCU.64 UR4, c[0x0][0x3c0] ;  /* 0x00007800ff0477ac */ /* 0x000e220008000a00 */
[----:B------:R-:W-:Y:S01]  /*0a70*/  IADD3 R11, PT, PT, R13, UR6, R4 ;  /* 0x000000060d0b7c10 */ /* 0x000fe2000fffe004 */
[----:B------:R-:W1:Y:S01]  /*0a80*/  LDCU.64 UR10, c[0x0][0x380] ;  /* 0x00007000ff0a77ac */ /* 0x000e620008000a00 */
[----:B0-----:R-:W-:Y:S02]  /*0a90*/  UIMAD UR4, UR4, UR7, URZ ;  /* 0x00000007040472a4 */ /* 0x001fe4000f8e02ff */
[----:B------:R-:W-:Y:S02]  /*0aa0*/  ULOP3.LUT UR7, UR7, 0x7ffffff8, URZ, 0xc0, !UPT ;  /* 0x7ffffff807077892 */ /* 0x000fe4000f8ec0ff */
[----:B------:R-:W-:Y:S02]  /*0ab0*/  UIMAD UR4, UR4, UR5, URZ ;  /* 0x00000005040472a4 */ /* 0x000fe4000f8e02ff */
[----:B-1----:R-:W-:-:S04]  /*0ac0*/  UIADD3 UR10, UP0, UPT, UR10, 0x10, URZ ;  /* 0x000000100a0a7890 */ /* 0x002fc8000ff1e0ff */
[----:B------:R-:W-:Y:S01]  /*0ad0*/  IMAD R22, R10, UR4, RZ ;  /* 0x000000040a167c24 */ /* 0x000fe2000f8e02ff */
[----:B------:R-:W-:Y:S01]  /*0ae0*/  UIADD3.X UR11, UPT, UPT, URZ, UR11, URZ, UP0, !UPT ;  /* 0x0000000bff0b7290 */ /* 0x000fe200087fe4ff */
[----:B------:R-:W-:-:S11]  /*0af0*/  UMOV UR4, URZ ;  /* 0x000000ff00047c82 */ /* 0x000fd60008000000 */
.L_x_19:
[----:B0123--:R-:W0:Y:S01]  /*0b00*/  LDC R14, c[0x0][0x3c8] ;  /* 0x0000f200ff0e7b82 */ /* 0x00fe220000000800 */
[----:B------:R-:W-:Y:S02]  /*0b10*/  HFMA2 R12, -RZ, RZ, 0, 0 ;  /* 0x00000000ff0c7431 */ /* 0x000fe400000001ff */
[----:B------:R-:W-:Y:S01]  /*0b20*/  IMAD.IADD R15, R7, 0x1, R6 ;  /* 0x00000001070f7824 */ /* 0x000fe200078e0206 */
[----:B------:R-:W1:Y:S04]  /*0b30*/  LDCU UR5, c[0x0][0x3c4] ;  /* 0x00007880ff0577ac */ /* 0x000e680008000800 */
[----:B------:R-:W-:Y:S01]  /*0b40*/  IABS R20, R15 ;  /* 0x0000000f00147213 */ /* 0x000fe20000000000 */
[----:B------:R-:W2:Y:S01]  /*0b50*/  LDCU UR9, c[0x0][0x3b0] ;  /* 0x00007600ff0977ac */ /* 0x000ea20008000800 */
[----:B-1----:R-:W-:Y:S01]  /*0b60*/  UIADD3 UR5, UPT, UPT, -UR5, 0x1, URZ ;  /* 0x0000000105057890 */ /* 0x002fe2000fffe1ff */
[----:B0-----:R-:W-:-:S03]  /*0b70*/  IABS R18, R14 ;  /* 0x0000000e00127213 */ /* 0x001fc60000000000 */
[----:B------:R-:W-:Y:S01]  /*0b80*/  ULEA.HI UR5, UR5, UR5, URZ, 0x1 ;  /* 0x0000000505057291 */ /* 0x000fe2000f8f08ff */
[----:B--2---:R-:W-:Y:S01]  /*0b90*/  IMAD R24, R0, UR9, R15 ;  /* 0x0000000900187c24 */ /* 0x004fe2000f8e020f */
[----:B------:R-:W0:Y:S02]  /*0ba0*/  I2F.RP R16, R18 ;  /* 0x0000001200107306 */ /* 0x000e240000209400 */
[----:B------:R-:W-:-:S06]  /*0bb0*/  USHF.R.S32.HI UR8, URZ, 0x1, UR5 ;  /* 0x00000001ff087899 */ /* 0x000fcc0008011405 */
        /* <DEDUP_REMOVED lines=14> */
[----:B------:R-:W-:Y:S02]  /*0ca0*/  ISETP.GE.U32.AND P0, PT, R13, R18, PT ;  /* 0x000000120d00720c */ /* 0x000fe40003f06070 */
[----:B------:R-:W-:-:S04]  /*0cb0*/  LOP3.LUT R13, R15, R14, RZ, 0x3c, !PT ;  /* 0x0000000e0f0d7212 */ /* 0x000fc800078e3cff */
[----:B------:R-:W-:-:S07]  /*0cc0*/  ISETP.GE.AND P2, PT, R13, RZ, PT ;  /* 0x000000ff0d00720c */ /* 0x000fce0003f46270 */
[----:B------:R-:W-:-:S06]  /*0cd0*/  @P0 VIADD R12, R12, 0x1 ;  /* 0x000000010c0c0836 */ /* 0x000fcc0000000000 */
[----:B------:R-:W-:Y:S02]  /*0ce0*/  @!P2 IADD3 R12, PT, PT, -R12, RZ, RZ ;  /* 0x000000ff0c0ca210 */ /* 0x000fe40007ffe1ff */
[----:B------:R-:W-:-:S05]  /*0cf0*/  @!P1 LOP3.LUT R12, RZ, R14, RZ, 0x33, !PT ;  /* 0x0000000eff0c9212 */ /* 0x000fca00078e33ff */
[----:B------:R-:W-:-:S07]  /*0d00*/  IMAD R23, R5, R12, R8 ;  /* 0x0000000c05177224 */ /* 0x000fce00078e0208 */
.L_x_18:
[----:B0123--:R-:W0:Y:S01]  /*0d10*/  LDC R14, c[0x0][0x3c8] ;  /* 0x0000f200ff0e7b82 */ /* 0x00fe220000000800 */
[----:B------:R-:W-:Y:S01]  /*0d20*/  IADD3 R25, PT, PT, R3, R4, RZ ;  /* 0x0000000403197210 */ /* 0x000fe20007ffe0ff */
[----:B------:R-:W1:Y:S04]  /*0d30*/  LDCU UR12, c[0x0][0x3b8] ;  /* 0x00007700ff0c77ac */ /* 0x000e680008000800 */
[----:B------:R-:W-:Y:S01]  /*0d40*/  VIADD R25, R25, UR8 ;  /* 0x0000000819197c36 */ /* 0x000fe20008000000 */
[----:B------:R-:W2:Y:S04]  /*0d50*/  LDCU UR5, c[0x0][0x3b4] ;  /* 0x00007680ff0577ac */ /* 0x000ea80008000800 */
[----:B------:R-:W-:Y:S01]  /*0d60*/  IABS R18, R25 ;  /* 0x0000001900127213 */ /* 0x000fe20000000000 */
[----:B-1----:R-:W-:Y:S01]  /*0d70*/  UISETP.GE.U32.AND UP0, UPT, UR12, 0x8, UPT ;  /* 0x000000080c00788c */ /* 0x002fe2000bf06070 */
[----:B0-----:R-:W-:-:S04]  /*0d80*/  IABS R15, R14 ;  /* 0x0000000e000f7213 */ /* 0x001fc80000000000 */
[----:B------:R-:W0:Y:S08]  /*0d90*/  I2F.RP R16, R15 ;  /* 0x0000000f00107306 */ /* 0x000e300000209400 */
[----:B0-----:R-:W0:Y:S02]  /*0da0*/  MUFU.RCP R16, R16 ;  /* 0x0000001000107308 */ /* 0x001e240000001000 */
[----:B0-----:R-:W-:-:S06]  /*0db0*/  VIADD R13, R16, 0xffffffe ;  /* 0x0ffffffe100d7836 */ /* 0x001fcc0000000000 */
[----:B------:R-:W0:Y:S02]  /*0dc0*/  F2I.FTZ.U32.TRUNC.NTZ R13, R13 ;  /* 0x0000000d000d7305 */ /* 0x000e24000021f000 */
[----:B0-----:R-:W-:-:S04]  /*0dd0*/  IMAD.MOV R12, RZ, RZ, -R13 ;  /* 0x000000ffff0c7224 */ /* 0x001fc800078e0a0d */
[----:B------:R-:W-:Y:S02]  /*0de0*/  IMAD R17, R12, R15, RZ ;  /* 0x0000000f0c117224 */ /* 0x000fe400078e02ff */
[----:B------:R-:W-:-:S04]  /*0df0*/  IMAD.MOV.U32 R12, RZ, RZ, RZ ;  /* 0x000000ffff0c7224 */ /* 0x000fc800078e00ff */
[----:B------:R-:W-:Y:S01]  /*0e00*/  IMAD.HI.U32 R17, R13, R17, R12 ;  /* 0x000000110d117227 */ /* 0x000fe200078e000c */
[----:B------:R-:W-:-:S05]  /*0e10*/  MOV R12, R18 ;  /* 0x00000012000c7202 */ /* 0x000fca0000000f00 */
[----:B------:R-:W-:-:S04]  /*0e20*/  IMAD.HI.U32 R16, R17, R12, RZ ;  /* 0x0000000c11107227 */ /* 0x000fc800078e00ff */
[----:B------:R-:W-:-:S04]  /*0e30*/  IMAD.MOV R13, RZ, RZ, -R16 ;  /* 0x000000ffff0d7224 */ /* 0x000fc800078e0a10 */
[----:B------:R-:W-:-:S05]  /*0e40*/  IMAD R12, R15, R13, R12 ;  /* 0x0000000d0f0c7224 */ /* 0x000fca00078e020c */
[----:B------:R-:W-:-:S13]  /*0e50*/  ISETP.GT.U32.AND P1, PT, R15, R12, PT ;  /* 0x0000000c0f00720c */ /* 0x000fda0003f24070 */
[----:B------:R-:W-:Y:S01]  /*0e60*/  @!P1 IMAD.IADD R12, R12, 0x1, -R15 ;  /* 0x000000010c0c9824 */ /* 0x000fe200078e0a0f */
[----:B------:R-:W-:Y:S02]  /*0e70*/  @!P1 IADD3 R16, PT, PT, R16, 0x1, RZ ;  /* 0x0000000110109810 */ /* 0x000fe40007ffe0ff */
[----:B------:R-:W-:Y:S02]  /*0e80*/  ISETP.NE.AND P1, PT, R14, RZ, PT ;  /* 0x000000ff0e00720c */ /* 0x000fe40003f25270 */
[----:B------:R-:W-:Y:S02]  /*0e90*/  ISETP.GE.U32.AND P0, PT, R12, R15, PT ;  /* 0x0000000f0c00720c */ /* 0x000fe40003f06070 */
[----:B------:R-:W-:Y:S01]  /*0ea0*/  LOP3.LUT R12, R25, R14, RZ, 0x3c, !PT ;  /* 0x0000000e190c7212 */ /* 0x000fe200078e3cff */
[----:B--2---:R-:W-:Y:S01]  /*0eb0*/  IMAD R25, R24, UR5, R25 ;  /* 0x0000000518197c24 */ /* 0x004fe2000f8e0219 */
[----:B------:R-:W-:Y:S02]  /*0ec0*/  UMOV UR5, URZ ;  /* 0x000000ff00057c82 */ /* 0x000fe40008000000 */
[----:B------:R-:W-:-:S02]  /*0ed0*/  ISETP.GE.AND P2, PT, R12, RZ, PT ;  /* 0x000000ff0c00720c */ /* 0x000fc40003f46270 */
[----:B------:R-:W0:Y:S05]  /*0ee0*/  LDC.64 R12, c[0x0][0x388] ;  /* 0x0000e200ff0c7b82 */ /* 0x000e2a0000000a00 */
[----:B------:R-:W-:-:S06]  /*0ef0*/  @P0 VIADD R16, R16, 0x1 ;  /* 0x0000000110100836 */ /* 0x000fcc0000000000 */
[----:B------:R-:W-:Y:S01]  /*0f00*/  @!P2 IMAD.MOV R16, RZ, RZ, -R16 ;  /* 0x000000ffff10a224 */ /* 0x000fe200078e0a10 */
[----:B------:R-:W-:-:S04]  /*0f10*/  @!P1 LOP3.LUT R16, RZ, R14, RZ, 0x33, !PT ;  /* 0x0000000eff109212 */ /* 0x000fc800078e33ff */
[----:B------:R-:W-:-:S05]  /*0f20*/  IADD3 R15, PT, PT, R23, R16, RZ ;  /* 0x00000010170f7210 */ /* 0x000fca0007ffe0ff */
[----:B0-----:R-:W-:Y:S01]  /*0f30*/  IMAD.WIDE R12, R15, 0x4, R12 ;  /* 0x000000040f0c7825 */ /* 0x001fe200078e020c */
[----:B------:R-:W-:Y:S06]  /*0f40*/  BRA.U !UP0, `(.L_x_13) ;  /* 0x00000005081c7547 */ /* 0x000fec000b800000 */
[----:B------:R-:W0:Y:S01]  /*0f50*/  LDCU UR5, c[0x0][0x3b4] ;  /* 0x00007680ff0577ac */ /* 0x000e220008000800 */
[----:B------:R-:W-:Y:S01]  /*0f60*/  VIADD R27, R22, UR4 ;  /* 0x00000004161b7c36 */ /* 0x000fe20008000000 */
[----:B------:R-:W-:Y:S01]  /*0f70*/  UIADD3 UR9, UPT, UPT, -UR7, URZ, URZ ;  /* 0x000000ff07097290 */ /* 0x000fe2000fffe1ff */
[----:B0-----:R-:W-:Y:S01]  /*0f80*/  IMAD R26, R24, UR5, R11 ;  /* 0x00000005181a7c24 */ /* 0x001fe2000f8e020b */
[----:B------:R-:W-:-:S03]  /*0f90*/  UIADD3 UR5, UPT, UPT, UR4, 0x3, URZ ;  /* 0x0000000304057890 */ /* 0x000fc6000fffe0ff */
[----:B------:R-:W-:-:S04]  /*0fa0*/  VIADD R26, R26, UR8 ;  /* 0x000000081a1a7c36 */ /* 0x000fc80008000000 */
[----:B------:R-:W-:-:S07]  /*0fb0*/  IMAD R26, R26, UR12, RZ ;  /* 0x0000000c1a1a7c24 */ /* 0x000fce000f8e02ff */
.L_x_14:
[----:B------:R-:W2:Y:S01]  /*0fc0*/  LDG.E R14, desc[UR14][R12.64] ;  /* 0x0000000e0c0e7981 */ /* 0x000ea2000c1e1900 */
[----:B------:R-:W-:Y:S01]  /*0fd0*/  IMAD.U32 R15, RZ, RZ, UR11 ;  /* 0x0000000bff0f7e24 */ /* 0x000fe2000f8e00ff */
[----:B------:R-:W-:Y:S01]  /*0fe0*/  CS2R R28, SRZ ;  /* 0x00000000001c7805 */ /* 0x000fe2000001ff00 */
[----:B0-----:R-:W0:Y:S01]  /*0ff0*/  LDC.64 R16, c[0x0][0x390] ;  /* 0x0000e400ff107b82 */ /* 0x001e220000000a00 */
[----:B--2---:R-:W-:Y:S02]  /*1000*/  ISETP.NE.AND P0, PT, R14, RZ, PT ;  /* 0x000000ff0e00720c */ /* 0x004fe40003f05270 */
[----:B------:R-:W-:-:S05]  /*1010*/  MOV R14, UR10 ;  /* 0x0000000a000e7c02 */ /* 0x000fca0008000f00 */
[----:B------:R-:W-:-:S06]  /*1020*/  IMAD.WIDE R14, R26, 0x4, R14 ;  /* 0x000000041a0e7825 */ /* 0x000fcc00078e020e */
[----:B------:R-:W2:Y:S01]  /*1030*/  @P0 LDG.E R29, desc[UR14][R14.64+-0x10] ;  /* 0xfffff00e0e1d0981 */ /* 0x000ea2000c1e1900 */
[----:B0-----:R-:W-:-:S05]  /*1040*/  IMAD.WIDE.U32 R18, R27, 0x4, R16 ;  /* 0x000000041b127825 */ /* 0x001fca00078e0010 */
[----:B--2---:R0:W-:Y:S04]  /*1050*/  STG.E desc[UR14][R18.64], R29 ;  /* 0x0000001d12007986 */ /* 0x0041e8000c10190e */
[----:B------:R-:W2:Y:S02]  /*1060*/  LDG.E R20, desc[UR14][R12.64] ;  /* 0x0000000e0c147981 */ /* 0x000ea4000c1e1900 */
[----:B--2---:R-:W-:-:S13]  /*1070*/  ISETP.NE.AND P0, PT, R20, RZ, PT ;  /* 0x000000ff1400720c */ /* 0x004fda0003f05270 */
[----:B------:R-:W2:Y:S01]  /*1080*/  @P0 LDG.E R28, desc[UR14][R14.64+-0xc] ;  /* 0xfffff40e0e1c0981 */ /* 0x000ea2000c1e1900 */
[----:B------:R-:W-:-:S04]  /*1090*/  VIADD R21, R27, 0x1 ;  /* 0x000000011b157836 */ /* 0x000fc80000000000 */
[----:B------:R-:W-:-:S05]  /*10a0*/  IMAD.WIDE.U32 R20, R21, 0x4, R16 ;  /* 0x0000000415147825 */ /* 0x000fca00078e0010 */
[----:B--2---:R1:W-:Y:S04]  /*10b0*/  STG.E desc[UR14][R20.64], R28 ;  /* 0x0000001c14007986 */ /* 0x0043e8000c10190e */
[----:B0-----:R-:W2:Y:S01]  /*10c0*/  LDG.E R18, desc[UR14][R12.64] ;  /* 0x0000000e0c127981 */ /* 0x001ea2000c1e1900 */
[----:B-1----:R-:W-:Y:S02]  /*10d0*/  CS2R R28, SRZ ;  /* 0x00000000001c7805 */ /* 0x002fe4000001ff00 */
[----:B--2---:R-:W-:-:S13]  /*10e0*/  ISETP.NE.AND P0, PT, R18, RZ, PT ;  /* 0x000000ff1200720c */ /* 0x004fda0003f05270 */
[----:B------:R-:W2:Y:S01]  /*10f0*/  @P0 LDG.E R29, desc[UR14][R14.64+-0x8] ;  /* 0xfffff80e0e1d0981 */ /* 0x000ea2000c1e1900 */
[----:B------:R-:W-:-:S05]  /*1100*/  IADD3 R19, PT, PT, R27, 0x2, RZ ;  /* 0x000000021b137810 */ /* 0x000fca0007ffe0ff */
[----:B------:R-:W-:-:S05]  /*1110*/  IMAD.WIDE.U32 R18, R19, 0x4, R16 ;  /* 0x0000000413127825 */ /* 0x000fca00078e0010 */
[----:B--2---:R0:W-:Y:S04]  /*1120*/  STG.E desc[UR14][R18.64], R29 ;  /* 0x0000001d12007986 */ /* 0x0041e8000c10190e */
[----:B0-----:R-:W2:Y:S02]  /*1130*/  LDG.E R18, desc[UR14][R12.64] ;  /* 0x0000000e0c127981 */ /* 0x001ea4000c1e1900 */
[----:B--2---:R-:W-:-:S13]  /*1140*/  ISETP.NE.AND P0, PT, R18, RZ, PT ;  /* 0x000000ff1200720c */ /* 0x004fda0003f05270 */
[----:B------:R-:W2:Y:S01]  /*1150*/  @P0 LDG.E R28, desc[UR14][R14.64+-0x4] ;  /* 0xfffffc0e0e1c0981 */ /* 0x000ea2000c1e1900 */
[----:B------:R-:W-:-:S04]  /*1160*/  VIADD R21, R27, 0x3 ;  /* 0x000000031b157836 */ /* 0x000fc80000000000 */
[----:B------:R-:W-:-:S05]  /*1170*/  IMAD.WIDE.U32 R20, R21, 0x4, R16 ;  /* 0x0000000415147825 */ /* 0x000fca00078e0010 */
[----:B--2---:R0:W-:Y:S04]  /*1180*/  STG.E desc[UR14][R20.64], R28 ;  /* 0x0000001c14007986 */ /* 0x0041e8000c10190e */
[----:B------:R-:W2:Y:S01]  /*1190*/  LDG.E R18, desc[UR14][R12.64] ;  /* 0x0000000e0c127981 */ /* 0x000ea2000c1e1900 */
[----:B0-----:R-:W-:Y:S02]  /*11a0*/  CS2R R28, SRZ ;  /* 0x00000000001c7805 */ /* 0x001fe4000001ff00 */
[----:B--2---:R-:W-:-:S13]  /*11b0*/  ISETP.NE.AND P0, PT, R18, RZ, PT ;  /* 0x000000ff1200720c */ /* 0x004fda0003f05270 */
[----:B------:R-:W2:Y:S01]  /*11c0*/  @P0 LDG.E R29, desc[UR14][R14.64] ;  /* 0x0000000e0e1d0981 */ /* 0x000ea2000c1e1900 */
[----:B------:R-:W-:-:S04]  /*11d0*/  VIADD R19, R27, 0x4 ;  /* 0x000000041b137836 */ /* 0x000fc80000000000 */
[----:B------:R-:W-:-:S05]  /*11e0*/  IMAD.WIDE.U32 R18, R19, 0x4, R16 ;  /* 0x0000000413127825 */ /* 0x000fca00078e0010 */
[----:B--2---:R0:W-:Y:S04]  /*11f0*/  STG.E desc[UR14][R18.64], R29 ;  /* 0x0000001d12007986 */ /* 0x0041e8000c10190e */
[----:B0-----:R-:W2:Y:S02]  /*1200*/  LDG.E R18, desc[UR14][R12.64] ;  /* 0x0000000e0c127981 */ /* 0x001ea4000c1e1900 */
[----:B--2---:R-:W-:-:S13]  /*1210*/  ISETP.NE.AND P0, PT, R18, RZ, PT ;  /* 0x000000ff1200720c */ /* 0x004fda0003f05270 */
[----:B------:R-:W2:Y:S01]  /*1220*/  @P0 LDG.E R28, desc[UR14][R14.64+0x4] ;  /* 0x0000040e0e1c0981 */ /* 0x000ea2000c1e1900 */
[----:B------:R-:W-:-:S05]  /*1230*/  IADD3 R21, PT, PT, R27, 0x5, RZ ;  /* 0x000000051b157810 */ /* 0x000fca0007ffe0ff */
[----:B------:R-:W-:-:S05]  /*1240*/  IMAD.WIDE.U32 R20, R21, 0x4, R16 ;  /* 0x0000000415147825 */ /* 0x000fca00078e0010 */
[----:B--2---:R-:W-:Y:S04]  /*1250*/  STG.E desc[UR14][R20.64], R28 ;  /* 0x0000001c14007986 */ /* 0x004fe8000c10190e */
[----:B------:R-:W2:Y:S01]  /*1260*/  LDG.E R18, desc[UR14][R12.64] ;  /* 0x0000000e0c127981 */ /* 0x000ea2000c1e1900 */
[----:B------:R-:W-:Y:S01]  /*1270*/  IMAD.MOV.U32 R29, RZ, RZ, RZ ;  /* 0x000000ffff1d7224 */ /* 0x000fe200078e00ff */
[----:B--2---:R-:W-:-:S13]  /*1280*/  ISETP.NE.AND P0, PT, R18, RZ, PT ;  /* 0x000000ff1200720c */ /* 0x004fda0003f05270 */
[----:B------:R-:W2:Y:S01]  /*1290*/  @P0 LDG.E R29, desc[UR14][R14.64+0x8] ;  /* 0x0000080e0e1d0981 */ /* 0x000ea2000c1e1900 */
[----:B------:R-:W-:-:S04]  /*12a0*/  VIADD R19, R27, 0x6 ;  /* 0x000000061b137836 */ /* 0x000fc80000000000 */
[----:B------:R-:W-:-:S05]  /*12b0*/  IMAD.WIDE.U32 R18, R19, 0x4, R16 ;  /* 0x0000000413127825 */ /* 0x000fca00078e0010 */
[----:B--2---:R0:W-:Y:S04]  /*12c0*/  STG.E desc[UR14][R18.64], R29 ;  /* 0x0000001d12007986 */ /* 0x0041e8000c10190e */
[----:B0-----:R-:W2:Y:S01]  /*12d0*/  LDG.E R18, desc[UR14][R12.64] ;  /* 0x0000000e0c127981 */ /* 0x001ea2000c1e1900 */
[----:B------:R-:W-:Y:S02]  /*12e0*/  MOV R21, RZ ;  /* 0x000000ff00157202 */ /* 0x000fe40000000f00 */
[----:B--2---:R-:W-:-:S13]  /*12f0*/  ISETP.NE.AND P0, PT, R18, RZ, PT ;  /* 0x000000ff1200720c */ /* 0x004fda0003f05270 */
[----:B------:R-:W2:Y:S01]  /*1300*/  @P0 LDG.E R21, desc[UR14][R14.64+0xc] ;  /* 0x00000c0e0e150981 */ /* 0x000ea2000c1e1900 */
[C---:B------:R-:W-:Y:S01]  /*1310*/  VIADD R20, R27.reuse, 0x7 ;  /* 0x000000071b147836 */ /* 0x040fe20000000000 */
[----:B------:R-:W-:Y:S01]  /*1320*/  UIADD3 UR9, UPT, UPT, UR9, 0x8, URZ ;  /* 0x0000000809097890 */ /* 0x000fe2000fffe0ff */
[----:B------:R-:W-:Y:S01]  /*1330*/  VIADD R27, R27, 0x8 ;  /* 0x000000081b1b7836 */ /* 0x000fe20000000000 */
[----:B------:R-:W-:Y:S01]  /*1340*/  IADD3 R26, PT, PT, R26, 0x8, RZ ;  /* 0x000000081a1a7810 */ /* 0x000fe20007ffe0ff */
[----:B------:R-:W-:Y:S01]  /*1350*/  IMAD.WIDE.U32 R16, R20, 0x4, R16 ;  /* 0x0000000414107825 */ /* 0x000fe200078e0010 */
[----:B------:R-:W-:Y:S02]  /*1360*/  UISETP.NE.AND UP0, UPT, UR9, URZ, UPT ;  /* 0x000000ff0900728c */ /* 0x000fe4000bf05270 */
[----:B------:R-:W-:Y:S02]  /*1370*/  UIADD3 UR5, UPT, UPT, UR5, 0x8, URZ ;  /* 0x0000000805057890 */ /* 0x000fe4000fffe0ff */
[----:B--2---:R0:W-:Y:S05]  /*1380*/  STG.E desc[UR14][R16.64], R21 ;  /* 0x0000001510007986 */ /* 0x0041ea000c10190e */
[----:B------:R-:W-:Y:S05]  /*1390*/  BRA.U UP0, `(.L_x_14) ;  /* 0xfffffffd00087547 */ /* 0x000fea000b83ffff */
[----:B------:R-:W-:-:S03]  /*13a0*/  UIADD3 UR4, UPT, UPT, UR5, -0x3, URZ ;  /* 0xfffffffd05047890 */ /* 0x000fc6000fffe0ff */
[----:B------:R-:W-:-:S09]  /*13b0*/  UMOV UR5, UR7 ;  /* 0x0000000700057c82 */ /* 0x000fd20008000000 */
.L_x_13:
[----:B------:R-:W1:Y:S02]  /*13c0*/  LDCU UR9, c[0x0][0x3b8] ;  /* 0x00007700ff0977ac */ /* 0x000e640008000800 */
[----:B-1----:R-:W-:-:S04]  /*13d0*/  ULOP3.LUT UR12, UR9, 0x7, URZ, 0xc0, !UPT ;  /* 0x00000007090c7892 */ /* 0x002fc8000f8ec0ff */
[----:B------:R-:W-:-:S09]  /*13e0*/  UISETP.NE.AND UP0, UPT, UR12, URZ, UPT ;  /* 0x000000ff0c00728c */ /* 0x000fd2000bf05270 */
[----:B------:R-:W-:Y:S05]  /*13f0*/  BRA.U !UP0, `(.L_x_15) ;  /* 0x00000005083c7547 */ /* 0x000fea000b800000 */
[----:B------:R-:W-:Y:S02]  /*1400*/  ULOP3.LUT UR13, UR9, 0x3, URZ, 0xc0, !UPT ;  /* 0x00000003090d7892 */ /* 0x000fe4000f8ec0ff */
[----:B------:R-:W-:Y:S02]  /*1410*/  UIADD3 UR9, UPT, UPT, UR12, -0x1, URZ ;  /* 0xffffffff0c097890 */ /* 0x000fe4000fffe0ff */
[----:B------:R-:W-:Y:S02]  /*1420*/  UISETP.NE.AND UP1, UPT, UR13, URZ, UPT ;  /* 0x000000ff0d00728c */ /* 0x000fe4000bf25270 */
[----:B------:R-:W-:-:S09]  /*1430*/  UISETP.GE.U32.AND UP0, UPT, UR9, 0x3, UPT ;  /* 0x000000030900788c */ /* 0x000fd2000bf06070 */
[----:B------:R-:W-:Y:S05]  /*1440*/  BRA.U !UP0, `(.L_x_16) ;  /* 0x00000001088c7547 */ /* 0x000fea000b800000 */
[----:B------:R-:W2:Y:S01]  /*1450*/  LDG.E R15, desc[UR14][R12.64] ;  /* 0x0000000e0c0f7981 */ /* 0x000ea2000c1e1900 */
[----:B------:R-:W1:Y:S01]  /*1460*/  LDC R14, c[0x0][0x3b8] ;  /* 0x0000ee00ff0e7b82 */ /* 0x000e620000000800 */
[----:B------:R-:W-:-:S07]  /*1470*/  IMAD.MOV.U32 R29, RZ, RZ, RZ ;  /* 0x000000ffff1d7224 */ /* 0x000fce00078e00ff */
[----:B0-----:R-:W0:Y:S01]  /*1480*/  LDC.64 R16, c[0x0][0x380] ;  /* 0x0000e000ff107b82 */ /* 0x001e220000000a00 */
[----:B--2---:R-:W-:Y:S01]  /*1490*/  ISETP.NE.AND P0, PT, R15, RZ, PT ;  /* 0x000000ff0f00720c */ /* 0x004fe20003f05270 */
[----:B-1----:R-:W-:-:S04]  /*14a0*/  IMAD R15, R25, R14, UR5 ;  /* 0x00000005190f7e24 */ /* 0x002fc8000f8e020e */
[----:B0-----:R-:W-:Y:S02]  /*14b0*/  IMAD.WIDE R16, R15, 0x4, R16 ;  /* 0x000000040f107825 */ /* 0x001fe400078e0210 */
[----:B------:R-:W0:Y:S06]  /*14c0*/  LDC.64 R14, c[0x0][0x390] ;  /* 0x0000e400ff0e7b82 */ /* 0x000e2c0000000a00 */
[----:B------:R-:W2:Y:S01]  /*14d0*/  @P0 LDG.E R29, desc[UR14][R16.64] ;  /* 0x0000000e101d0981 */ /* 0x000ea2000c1e1900 */
[----:B------:R-:W-:-:S04]  /*14e0*/  VIADD R27, R22, UR4 ;  /* 0x00000004161b7c36 */ /* 0x000fc80008000000 */
[----:B0-----:R-:W-:-:S05]  /*14f0*/  IMAD.WIDE.U32 R18, R27, 0x4, R14 ;  /* 0x000000041b127825 */ /* 0x001fca00078e000e */
[----:B--2---:R0:W-:Y:S04]  /*1500*/  STG.E desc[UR14][R18.64], R29 ;  /* 0x0000001d12007986 */ /* 0x0041e8000c10190e */
[----:B------:R-:W2:Y:S01]  /*1510*/  LDG.E R20, desc[UR14][R12.64] ;  /* 0x0000000e0c147981 */ /* 0x000ea2000c1e1900 */
[----:B------:R-:W-:Y:S01]  /*1520*/  HFMA2 R26, -RZ, RZ, 0, 0 ;  /* 0x00000000ff1a7431 */ /* 0x000fe200000001ff */
[----:B--2---:R-:W-:-:S13]  /*1530*/  ISETP.NE.AND P0, PT, R20, RZ, PT ;  /* 0x000000ff1400720c */ /* 0x004fda0003f05270 */
[----:B------:R-:W2:Y:S01]  /*1540*/  @P0 LDG.E R26, desc[UR14][R16.64+0x4] ;  /* 0x0000040e101a0981 */ /* 0x000ea2000c1e1900 */
[----:B------:R-:W-:-:S04]  /*1550*/  VIADD R21, R27, 0x1 ;  /* 0x000000011b157836 */ /* 0x000fc80000000000 */
[----:B------:R-:W-:-:S05]  /*1560*/  IMAD.WIDE.U32 R20, R21, 0x4, R14 ;  /* 0x0000000415147825 */ /* 0x000fca00078e000e */
[----:B--2---:R1:W-:Y:S04]  /*1570*/  STG.E desc[UR14][R20.64], R26 ;  /* 0x0000001a14007986 */ /* 0x0043e8000c10190e */
[----:B------:R-:W2:Y:S02]  /*1580*/  LDG.E R28, desc[UR14][R12.64] ;  /* 0x0000000e0c1c7981 */ /* 0x000ea4000c1e1900 */
[----:B--2---:R-:W-:Y:S02]  /*1590*/  ISETP.NE.AND P0, PT, R28, RZ, PT ;  /* 0x000000ff1c00720c */ /* 0x004fe40003f05270 */
[----:B------:R-:W-:-:S11]  /*15a0*/  MOV R28, RZ ;  /* 0x000000ff001c7202 */ /* 0x000fd60000000f00 */
[----:B------:R-:W2:Y:S01]  /*15b0*/  @P0 LDG.E R28, desc[UR14][R16.64+0x8] ;  /* 0x0000080e101c0981 */ /* 0x000ea2000c1e1900 */
[----:B0-----:R-:W-:-:S04]  /*15c0*/  VIADD R19, R27, 0x2 ;  /* 0x000000021b137836 */ /* 0x001fc80000000000 */
[----:B------:R-:W-:-:S05]  /*15d0*/  IMAD.WIDE.U32 R18, R19, 0x4, R14 ;  /* 0x0000000413127825 */ /* 0x000fca00078e000e */
[----:B--2---:R1:W-:Y:S04]  /*15e0*/  STG.E desc[UR14][R18.64], R28 ;  /* 0x0000001c12007986 */ /* 0x0043e8000c10190e */
[----:B------:R-:W2:Y:S02]  /*15f0*/  LDG.E R29, desc[UR14][R12.64] ;  /* 0x0000000e0c1d7981 */ /* 0x000ea4000c1e1900 */
[----:B--2---:R-:W-:Y:S01]  /*1600*/  ISETP.NE.AND P0, PT, R29, RZ, PT ;  /* 0x000000ff1d00720c */ /* 0x004fe20003f05270 */
[----:B------:R-:W-:-:S12]  /*1610*/  HFMA2 R29, -RZ, RZ, 0, 0 ;  /* 0x00000000ff1d7431 */ /* 0x000fd800000001ff */
[----:B------:R-:W2:Y:S01]  /*1620*/  @P0 LDG.E R29, desc[UR14][R16.64+0xc] ;  /* 0x00000c0e101d0981 */ /* 0x000ea2000c1e1900 */
[----:B------:R-:W-:Y:S01]  /*1630*/  VIADD R27, R27, 0x3 ;  /* 0x000000031b1b7836 */ /* 0x000fe20000000000 */
[----:B------:R-:W-:Y:S02]  /*1640*/  UIADD3 UR4, UPT, UPT, UR4, 0x4, URZ ;  /* 0x0000000404047890 */ /* 0x000fe4000fffe0ff */
[----:B------:R-:W-:Y:S01]  /*1650*/  UIADD3 UR5, UPT, UPT, UR5, 0x4, URZ ;  /* 0x0000000405057890 */ /* 0x000fe2000fffe0ff */
[----:B------:R-:W-:-:S05]  /*1660*/  IMAD.WIDE.U32 R14, R27, 0x4, R14 ;  /* 0x000000041b0e7825 */ /* 0x000fca00078e000e */
[----:B--2---:R1:W-:Y:S06]  /*1670*/  STG.E desc[UR14][R14.64], R29 ;  /* 0x0000001d0e007986 */ /* 0x0043ec000c10190e */
.L_x_16:
[----:B------:R-:W-:Y:S05]  /*1680*/  BRA.U !UP1, `(.L_x_15) ;  /* 0x0000000109987547 */ /* 0x000fea000b800000 */
[----:B------:R-:W-:-:S09]  /*1690*/  UISETP.NE.AND UP0, UPT, UR13, 0x1, UPT ;  /* 0x000000010d00788c */ /* 0x000fd2000bf05270 */
[----:B------:R-:W-:Y:S05]  /*16a0*/  BRA.U !UP0, `(.L_x_17) ;  /* 0x0000000108547547 */ /* 0x000fea000b800000 */
[----:B-1----:R-:W2:Y:S01]  /*16b0*/  LDG.E R15, desc[UR14][R12.64] ;  /* 0x0000000e0c0f7981 */ /* 0x002ea2000c1e1900 */
[----:B------:R-:W1:Y:S01]  /*16c0*/  LDC R14, c[0x0][0x3b8] ;  /* 0x0000ee00ff0e7b82 */ /* 0x000e620000000800 */
[----:B0-----:R-:W-:-:S07]  /*16d0*/  MOV R21, RZ ;  /* 0x000000ff00157202 */ /* 0x001fce0000000f00 */
[----:B------:R-:W0:Y:S01]  /*16e0*/  LDC.64 R16, c[0x0][0x380] ;  /* 0x0000e000ff107b82 */ /* 0x000e220000000a00 */
        /* <DEDUP_REMOVED lines=8> */
[----:B------:R-:W3:Y:S01]  /*1770*/  LDG.E R20, desc[UR14][R12.64] ;  /* 0x0000000e0c147981 */ /* 0x000ee2000c1e1900 */
[----:B------:R-:W-:Y:S01]  /*1780*/  HFMA2 R27, -RZ, RZ, 0, 0 ;  /* 0x00000000ff1b7431 */ /* 0x000fe200000001ff */
[----:B---3--:R-:W-:-:S13]  /*1790*/  ISETP.NE.AND P0, PT, R20, RZ, PT ;  /* 0x000000ff1400720c */ /* 0x008fda0003f05270 */
[----:B------:R-:W3:Y:S01]  /*17a0*/  @P0 LDG.E R27, desc[UR14][R16.64+0x4] ;  /* 0x0000040e101b0981 */ /* 0x000ee2000c1e1900 */
[----:B------:R-:W-:Y:S01]  /*17b0*/  VIADD R29, R29, 0x1 ;  /* 0x000000011d1d7836 */ /* 0x000fe20000000000 */
[----:B------:R-:W-:Y:S02]  /*17c0*/  UIADD3 UR4, UPT, UPT, UR4, 0x2, URZ ;  /* 0x0000000204047890 */ /* 0x000fe4000fffe0ff */
[----:B------:R-:W-:Y:S01]  /*17d0*/  UIADD3 UR5, UPT, UPT, UR5, 0x2, URZ ;  /* 0x0000000205057890 */ /* 0x000fe2000fffe0ff */
[----:B------:R-:W-:-:S05]  /*17e0*/  IMAD.WIDE.U32 R14, R29, 0x4, R14 ;  /* 0x000000041d0e7825 */ /* 0x000fca00078e000e */
[----:B---3--:R2:W-:Y:S06]  /*17f0*/  STG.E desc[UR14][R14.64], R27 ;  /* 0x0000001b0e007986 */ /* 0x0085ec000c10190e */
.L_x_17:
[----:B0-----:R-:W0:Y:S02]  /*1800*/  LDC R16, c[0x0][0x3b8] ;  /* 0x0000ee00ff107b82 */ /* 0x001e240000000800 */
[----:B0-----:R-:W-:-:S13]  /*1810*/  LOP3.LUT P0, RZ, R16, 0x1, RZ, 0xc0, !PT ;  /* 0x0000000110ff7812 */ /* 0x001fda000780c0ff */
[----:B------:R-:W-:Y:S05]  /*1820*/  @!P0 BRA `(.L_x_15) ;  /* 0x0000000000308947 */ /* 0x000fea0003800000 */
[----:B------:R-:W3:Y:S01]  /*1830*/  LDG.E R12, desc[UR14][R12.64] ;  /* 0x0000000e0c0c7981 */ /* 0x000ee2000c1e1900 */
[----:B-12---:R-:W-:Y:S02]  /*1840*/  MOV R19, RZ ;  /* 0x000000ff00137202 */ /* 0x006fe40000000f00 */
[----:B---3--:R-:W-:-:S13]  /*1850*/  ISETP.NE.AND P0, PT, R12, RZ, PT ;  /* 0x000000ff0c00720c */ /* 0x008fda0003f05270 */
[----:B------:R-:W0:Y:S01]  /*1860*/  @P0 LDC.64 R14, c[0x0][0x380] ;  /* 0x0000e000ff0e0b82 */ /* 0x000e220000000a00 */
[----:B------:R-:W-:-:S04]  /*1870*/  @P0 IMAD R17, R25, R16, UR5 ;  /* 0x0000000519110e24 */ /* 0x000fc8000f8e0210 */
[----:B0-----:R-:W-:-:S03]  /*1880*/  @P0 IMAD.WIDE R16, R17, 0x4, R14 ;  /* 0x0000000411100825 */ /* 0x001fc600078e020e */
[----:B------:R-:W0:Y:S02]  /*1890*/  LDC.64 R14, c[0x0][0x390] ;  /* 0x0000e400ff0e7b82 */ /* 0x000e240000000a00 */
[----:B------:R-:W2:Y:S01]  /*18a0*/  @P0 LDG.E R19, desc[UR14][R16.64] ;  /* 0x0000000e10130981 */ /* 0x000ea2000c1e1900 */
[----:B------:R-:W-:Y:S01]  /*18b0*/  VIADD R21, R22, UR4 ;  /* 0x0000000416157c36 */ /* 0x000fe20008000000 */
[----:B------:R-:W-:-:S03]  /*18c0*/  UIADD3 UR4, UPT, UPT, UR4, 0x1, URZ ;  /* 0x0000000104047890 */ /* 0x000fc6000fffe0ff */
[----:B0-----:R-:W-:-:S05]  /*18d0*/  IMAD.WIDE.U32 R14, R21, 0x4, R14 ;  /* 0x00000004150e7825 */ /* 0x001fca00078e000e */
[----:B--2---:R3:W-:Y:S04]  /*18e0*/  STG.E desc[UR14][R14.64], R19 ;  /* 0x000000130e007986 */ /* 0x0047e8000c10190e */
.L_x_15:
[----:B------:R-:W-:Y:S01]  /*18f0*/  ISETP.NE.AND P0, PT, R4, UR8, PT ;  /* 0x0000000804007c0c */ /* 0x000fe2000bf05270 */
[----:B------:R-:W-:-:S12]  /*1900*/  UIADD3 UR8, UPT, UPT, UR8, 0x1, URZ ;  /* 0x0000000108087890 */ /* 0x000fd8000fffe0ff */
[----:B------:R-:W-:Y:S05]  /*1910*/  @P0 BRA `(.L_x_18) ;  /* 0xfffffff000fc0947 */ /* 0x000fea000383ffff */
[C---:B------:R-:W-:Y:S02]  /*1920*/  ISETP.NE.AND P0, PT, R6.reuse, R9, PT ;  /* 0x000000090600720c */ /* 0x040fe40003f05270 */
[----:B------:R-:W-:-:S11]  /*1930*/  IADD3 R6, PT, PT, R6, 0x1, RZ ;  /* 0x0000000106067810 */ /* 0x000fd60007ffe0ff */
[----:B------:R-:W-:Y:S05]  /*1940*/  @P0 BRA `(.L_x_19) ;  /* 0xfffffff0006c0947 */ /* 0x000fea000383ffff */
.L_x_12:
[----:B------:R-:W4:Y:S01]  /*1950*/  LDC.64 R8, c[0x0][0x3a0] ;  /* 0x0000e800ff087b82 */ /* 0x000f220000000a00 */
[----:B------:R-:W-:-:S04]  /*1960*/  IMAD R5, R10, 0x3, RZ ;  /* 0x000000030a057824 */ /* 0x000fc800078e02ff */
[C---:B------:R-:W-:Y:S01]  /*1970*/  VIADD R7, R5.reuse, 0x1 ;  /* 0x0000000105077836 */ /* 0x040fe20000000000 */
[C---:B------:R-:W-:Y:S01]  /*1980*/  IADD3 R11, PT, PT, R5.reuse, 0x2, RZ ;  /* 0x00000002050b7810 */ /* 0x040fe20007ffe0ff */
[----:B----4-:R-:W-:-:S04]  /*1990*/  IMAD.WIDE.U32 R4, R5, 0x4, R8 ;  /* 0x0000000405047825 */ /* 0x010fc800078e0008 */
[--C-:B------:R-:W-:Y:S01]  /*19a0*/  IMAD.WIDE.U32 R6, R7, 0x4, R8.reuse ;  /* 0x0000000407067825 */ /* 0x100fe200078e0008 */
[----:B------:R-:W-:Y:S03]  /*19b0*/  STG.E desc[UR14][R4.64], R2 ;  /* 0x0000000204007986 */ /* 0x000fe6000c10190e */
[----:B------:R-:W-:Y:S01]  /*19c0*/  IMAD.WIDE.U32 R8, R11, 0x4, R8 ;  /* 0x000000040b087825 */ /* 0x000fe200078e0008 */
[----:B------:R-:W-:Y:S04]  /*19d0*/  STG.E desc[UR14][R6.64], R3 ;  /* 0x0000000306007986 */ /* 0x000fe8000c10190e */
[----:B------:R-:W-:Y:S01]  /*19e0*/  STG.E desc[UR14][R8.64], R0 ;  /* 0x0000000008007986 */ /* 0x000fe2000c10190e */
[----:B------:R-:W-:Y:S05]  /*19f0*/  EXIT ;  /* 0x000000000000794d */ /* 0x000fea0003800000 */
.L_x_20:
        /* <DEDUP_REMOVED lines=16> */
.L_x_23:


//--------------------- .nv.shared._Z12sparsematmulPfS_PjiS_iii --------------------------
	.section	.nv.shared._Z12sparsematmulPfS_PjiS_iii,"aw",@nobits
	.sectionflags	@""
	.align	4
.nv.shared._Z12sparsematmulPfS_PjiS_iii:
	.zero		3072


//--------------------- .nv.shared.reserved.0     --------------------------
	.section	.nv.shared.reserved.0,"aw",@nobits
	.weak		__nv_reservedSMEM_offset_0_alias
	.size		__nv_reservedSMEM_offset_0_alias, 0, 64
	.other		__nv_reservedSMEM_offset_0_alias,@"STO_CUDA_RESERVED_SHARED STV_DEFAULT"
__nv_reservedSMEM_offset_0_alias:
	.zero		0
	.zero		64


//--------------------- .nv.constant0._Z12sparsematmulPfS_PjiS_iii --------------------------
	.section	.nv.constant0._Z12sparsematmulPfS_PjiS_iii,"a",@progbits
	.sectionflags	@""
	.align	4
.nv.constant0._Z12sparsematmulPfS_PjiS_iii:
	.zero		948


//--------------------- .nv.constant0._Z6col2imPfPiPjS_iiiii --------------------------
	.section	.nv.constant0._Z6col2imPfPiPjS_iiiii,"a",@progbits
	.sectionflags	@""
	.align	4
.nv.constant0._Z6col2imPfPiPjS_iiiii:
	.zero		948


//--------------------- .nv.constant0._Z6im2colPfPiS_PjS0_iiiiiiiii --------------------------
	.section	.nv.constant0._Z6im2colPfPiS_PjS0_iiiiiiiii,"a",@progbits
	.sectionflags	@""
	.align	4
.nv.constant0._Z6im2colPfPiS_PjS0_iiiiiiiii:
	.zero		972


//--------------------- SYMBOLS --------------------------

	.type		.nv.reservedSmem.offset0,@object
	.size		.nv.reservedSmem.offset0,0x4
	.type		.nv.reservedSmem.cap,@object
	.size		.nv.reservedSmem.cap,0x4
